//
// Generated by NVIDIA NVVM Compiler
//
// Compiler Build ID: CL-36424714
// Cuda compilation tools, release 13.0, V13.0.88
// Based on NVVM 20.0.0
//

.version 9.0
.target sm_100
.address_size 64

	// .globl	_Z8mykernelPcS_mPiS0_PK4Itemd
.global .align 4 .b8 precalc_xorwow_matrix[102400];
.global .align 4 .b8 precalc_xorwow_offset_matrix[102400];
.global .align 4 .b8 mrg32k3aM1[2304];
.global .align 4 .b8 mrg32k3aM2[2304];
.global .align 4 .b8 mrg32k3aM1SubSeq[2016];
.global .align 4 .b8 mrg32k3aM2SubSeq[2016];
.global .align 4 .b8 mrg32k3aM1Seq[2304];
.global .align 4 .b8 mrg32k3aM2Seq[2304];
.const .align 8 .b8 __cr_lgamma_table[72];

.visible .entry _Z8mykernelPcS_mPiS0_PK4Itemd(
	.param .u64 .ptr .align 1 _Z8mykernelPcS_mPiS0_PK4Itemd_param_0,
	.param .u64 .ptr .align 1 _Z8mykernelPcS_mPiS0_PK4Itemd_param_1,
	.param .u64 _Z8mykernelPcS_mPiS0_PK4Itemd_param_2,
	.param .u64 .ptr .align 1 _Z8mykernelPcS_mPiS0_PK4Itemd_param_3,
	.param .u64 .ptr .align 1 _Z8mykernelPcS_mPiS0_PK4Itemd_param_4,
	.param .u64 .ptr .align 1 _Z8mykernelPcS_mPiS0_PK4Itemd_param_5,
	.param .f64 _Z8mykernelPcS_mPiS0_PK4Itemd_param_6
)
{
	.local .align 8 .b8 	__local_depot0[48];
	.reg .b64 	%SP;
	.reg .b64 	%SPL;
	.reg .pred 	%p<112>;
	.reg .b16 	%rs<32>;
	.reg .b32 	%r<1542>;
	.reg .b64 	%rd<132>;
	.reg .b64 	%fd<12>;

	mov.u64 	%SPL, __local_depot0;
	ld.param.u64 	%rd61, [_Z8mykernelPcS_mPiS0_PK4Itemd_param_0];
	ld.param.u64 	%rd62, [_Z8mykernelPcS_mPiS0_PK4Itemd_param_1];
	ld.param.u64 	%rd58, [_Z8mykernelPcS_mPiS0_PK4Itemd_param_2];
	ld.param.u64 	%rd59, [_Z8mykernelPcS_mPiS0_PK4Itemd_param_3];
	ld.param.u64 	%rd60, [_Z8mykernelPcS_mPiS0_PK4Itemd_param_4];
	ld.param.u64 	%rd63, [_Z8mykernelPcS_mPiS0_PK4Itemd_param_5];
	ld.param.f64 	%fd1, [_Z8mykernelPcS_mPiS0_PK4Itemd_param_6];
	cvta.to.global.u64 	%rd1, %rd61;
	cvta.to.global.u64 	%rd2, %rd63;
	cvta.to.global.u64 	%rd3, %rd62;
	add.u64 	%rd4, %SPL, 0;
	mov.u32 	%r686, %ntid.x;
	mov.u32 	%r687, %ctaid.x;
	mov.u32 	%r688, %tid.x;
	mad.lo.s32 	%r689, %r686, %r687, %r688;
	add.s32 	%r690, %r689, 1;
	cvt.u64.u32 	%rd5, %r689;
	xor.b32  	%r691, %r690, -1429050551;
	mul.lo.s32 	%r1490, %r691, 1099087573;
	add.s32 	%r692, %r1490, -638133224;
	add.s32 	%r1199, %r1490, 123456789;
	st.local.v2.u32 	[%rd4], {%r692, %r1199};
	xor.b32  	%r1198, %r1490, 362436069;
	mov.b32 	%r1197, -123459836;
	st.local.v2.u32 	[%rd4+8], {%r1198, %r1197};
	add.s32 	%r1195, %r1490, 5783321;
	mov.b32 	%r1196, -589760388;
	st.local.v2.u32 	[%rd4+16], {%r1196, %r1195};
	setp.eq.s32 	%p1, %r689, 0;
	@%p1 bra 	$L__BB0_115;
	mov.b32 	%r1182, 0;
	mov.b32 	%r1197, -123459836;
	mov.b32 	%r1196, -589760388;
	mov.u64 	%rd119, %rd5;
$L__BB0_2:
	mov.u64 	%rd6, %rd119;
	and.b64  	%rd7, %rd6, 3;
	setp.eq.s64 	%p2, %rd7, 0;
	@%p2 bra 	$L__BB0_114;
	mul.wide.u32 	%rd65, %r1182, 3200;
	mov.u64 	%rd66, precalc_xorwow_matrix;
	add.s64 	%rd8, %rd66, %rd65;
	mov.b32 	%r1195, 0;
	mov.u32 	%r1196, %r1195;
	mov.u32 	%r1197, %r1195;
	mov.u32 	%r1198, %r1195;
	mov.u32 	%r1199, %r1195;
	mov.u32 	%r1188, %r1195;
$L__BB0_4:
	mul.wide.u32 	%rd67, %r1188, 4;
	add.s64 	%rd68, %rd4, %rd67;
	ld.local.u32 	%r17, [%rd68+4];
	shl.b32 	%r18, %r1188, 5;
	mov.b32 	%r1194, 0;
$L__BB0_5:
	.pragma "nounroll";
	shr.u32 	%r698, %r17, %r1194;
	and.b32  	%r699, %r698, 1;
	setp.eq.b32 	%p3, %r699, 1;
	not.pred 	%p4, %p3;
	add.s32 	%r700, %r18, %r1194;
	mul.lo.s32 	%r701, %r700, 5;
	mul.wide.u32 	%rd69, %r701, 4;
	add.s64 	%rd9, %rd8, %rd69;
	@%p4 bra 	$L__BB0_7;
	ld.global.u32 	%r702, [%rd9];
	xor.b32  	%r1199, %r1199, %r702;
	ld.global.u32 	%r703, [%rd9+4];
	xor.b32  	%r1198, %r1198, %r703;
	ld.global.u32 	%r704, [%rd9+8];
	xor.b32  	%r1197, %r1197, %r704;
	ld.global.u32 	%r705, [%rd9+12];
	xor.b32  	%r1196, %r1196, %r705;
	ld.global.u32 	%r706, [%rd9+16];
	xor.b32  	%r1195, %r1195, %r706;
$L__BB0_7:
	and.b32  	%r708, %r698, 2;
	setp.eq.s32 	%p5, %r708, 0;
	@%p5 bra 	$L__BB0_9;
	ld.global.u32 	%r709, [%rd9+20];
	xor.b32  	%r1199, %r1199, %r709;
	ld.global.u32 	%r710, [%rd9+24];
	xor.b32  	%r1198, %r1198, %r710;
	ld.global.u32 	%r711, [%rd9+28];
	xor.b32  	%r1197, %r1197, %r711;
	ld.global.u32 	%r712, [%rd9+32];
	xor.b32  	%r1196, %r1196, %r712;
	ld.global.u32 	%r713, [%rd9+36];
	xor.b32  	%r1195, %r1195, %r713;
$L__BB0_9:
	and.b32  	%r715, %r698, 4;
	setp.eq.s32 	%p6, %r715, 0;
	@%p6 bra 	$L__BB0_11;
	ld.global.u32 	%r716, [%rd9+40];
	xor.b32  	%r1199, %r1199, %r716;
	ld.global.u32 	%r717, [%rd9+44];
	xor.b32  	%r1198, %r1198, %r717;
	ld.global.u32 	%r718, [%rd9+48];
	xor.b32  	%r1197, %r1197, %r718;
	ld.global.u32 	%r719, [%rd9+52];
	xor.b32  	%r1196, %r1196, %r719;
	ld.global.u32 	%r720, [%rd9+56];
	xor.b32  	%r1195, %r1195, %r720;
$L__BB0_11:
	and.b32  	%r722, %r698, 8;
	setp.eq.s32 	%p7, %r722, 0;
	@%p7 bra 	$L__BB0_13;
	ld.global.u32 	%r723, [%rd9+60];
	xor.b32  	%r1199, %r1199, %r723;
	ld.global.u32 	%r724, [%rd9+64];
	xor.b32  	%r1198, %r1198, %r724;
	ld.global.u32 	%r725, [%rd9+68];
	xor.b32  	%r1197, %r1197, %r725;
	ld.global.u32 	%r726, [%rd9+72];
	xor.b32  	%r1196, %r1196, %r726;
	ld.global.u32 	%r727, [%rd9+76];
	xor.b32  	%r1195, %r1195, %r727;
$L__BB0_13:
	and.b32  	%r729, %r698, 16;
	setp.eq.s32 	%p8, %r729, 0;
	@%p8 bra 	$L__BB0_15;
	ld.global.u32 	%r730, [%rd9+80];
	xor.b32  	%r1199, %r1199, %r730;
	ld.global.u32 	%r731, [%rd9+84];
	xor.b32  	%r1198, %r1198, %r731;
	ld.global.u32 	%r732, [%rd9+88];
	xor.b32  	%r1197, %r1197, %r732;
	ld.global.u32 	%r733, [%rd9+92];
	xor.b32  	%r1196, %r1196, %r733;
	ld.global.u32 	%r734, [%rd9+96];
	xor.b32  	%r1195, %r1195, %r734;
$L__BB0_15:
	and.b32  	%r736, %r698, 32;
	setp.eq.s32 	%p9, %r736, 0;
	@%p9 bra 	$L__BB0_17;
	ld.global.u32 	%r737, [%rd9+100];
	xor.b32  	%r1199, %r1199, %r737;
	ld.global.u32 	%r738, [%rd9+104];
	xor.b32  	%r1198, %r1198, %r738;
	ld.global.u32 	%r739, [%rd9+108];
	xor.b32  	%r1197, %r1197, %r739;
	ld.global.u32 	%r740, [%rd9+112];
	xor.b32  	%r1196, %r1196, %r740;
	ld.global.u32 	%r741, [%rd9+116];
	xor.b32  	%r1195, %r1195, %r741;
$L__BB0_17:
	and.b32  	%r743, %r698, 64;
	setp.eq.s32 	%p10, %r743, 0;
	@%p10 bra 	$L__BB0_19;
	ld.global.u32 	%r744, [%rd9+120];
	xor.b32  	%r1199, %r1199, %r744;
	ld.global.u32 	%r745, [%rd9+124];
	xor.b32  	%r1198, %r1198, %r745;
	ld.global.u32 	%r746, [%rd9+128];
	xor.b32  	%r1197, %r1197, %r746;
	ld.global.u32 	%r747, [%rd9+132];
	xor.b32  	%r1196, %r1196, %r747;
	ld.global.u32 	%r748, [%rd9+136];
	xor.b32  	%r1195, %r1195, %r748;
$L__BB0_19:
	and.b32  	%r750, %r698, 128;
	setp.eq.s32 	%p11, %r750, 0;
	@%p11 bra 	$L__BB0_21;
	ld.global.u32 	%r751, [%rd9+140];
	xor.b32  	%r1199, %r1199, %r751;
	ld.global.u32 	%r752, [%rd9+144];
	xor.b32  	%r1198, %r1198, %r752;
	ld.global.u32 	%r753, [%rd9+148];
	xor.b32  	%r1197, %r1197, %r753;
	ld.global.u32 	%r754, [%rd9+152];
	xor.b32  	%r1196, %r1196, %r754;
	ld.global.u32 	%r755, [%rd9+156];
	xor.b32  	%r1195, %r1195, %r755;
$L__BB0_21:
	and.b32  	%r757, %r698, 256;
	setp.eq.s32 	%p12, %r757, 0;
	@%p12 bra 	$L__BB0_23;
	ld.global.u32 	%r758, [%rd9+160];
	xor.b32  	%r1199, %r1199, %r758;
	ld.global.u32 	%r759, [%rd9+164];
	xor.b32  	%r1198, %r1198, %r759;
	ld.global.u32 	%r760, [%rd9+168];
	xor.b32  	%r1197, %r1197, %r760;
	ld.global.u32 	%r761, [%rd9+172];
	xor.b32  	%r1196, %r1196, %r761;
	ld.global.u32 	%r762, [%rd9+176];
	xor.b32  	%r1195, %r1195, %r762;
$L__BB0_23:
	and.b32  	%r764, %r698, 512;
	setp.eq.s32 	%p13, %r764, 0;
	@%p13 bra 	$L__BB0_25;
	ld.global.u32 	%r765, [%rd9+180];
	xor.b32  	%r1199, %r1199, %r765;
	ld.global.u32 	%r766, [%rd9+184];
	xor.b32  	%r1198, %r1198, %r766;
	ld.global.u32 	%r767, [%rd9+188];
	xor.b32  	%r1197, %r1197, %r767;
	ld.global.u32 	%r768, [%rd9+192];
	xor.b32  	%r1196, %r1196, %r768;
	ld.global.u32 	%r769, [%rd9+196];
	xor.b32  	%r1195, %r1195, %r769;
$L__BB0_25:
	and.b32  	%r771, %r698, 1024;
	setp.eq.s32 	%p14, %r771, 0;
	@%p14 bra 	$L__BB0_27;
	ld.global.u32 	%r772, [%rd9+200];
	xor.b32  	%r1199, %r1199, %r772;
	ld.global.u32 	%r773, [%rd9+204];
	xor.b32  	%r1198, %r1198, %r773;
	ld.global.u32 	%r774, [%rd9+208];
	xor.b32  	%r1197, %r1197, %r774;
	ld.global.u32 	%r775, [%rd9+212];
	xor.b32  	%r1196, %r1196, %r775;
	ld.global.u32 	%r776, [%rd9+216];
	xor.b32  	%r1195, %r1195, %r776;
$L__BB0_27:
	and.b32  	%r778, %r698, 2048;
	setp.eq.s32 	%p15, %r778, 0;
	@%p15 bra 	$L__BB0_29;
	ld.global.u32 	%r779, [%rd9+220];
	xor.b32  	%r1199, %r1199, %r779;
	ld.global.u32 	%r780, [%rd9+224];
	xor.b32  	%r1198, %r1198, %r780;
	ld.global.u32 	%r781, [%rd9+228];
	xor.b32  	%r1197, %r1197, %r781;
	ld.global.u32 	%r782, [%rd9+232];
	xor.b32  	%r1196, %r1196, %r782;
	ld.global.u32 	%r783, [%rd9+236];
	xor.b32  	%r1195, %r1195, %r783;
$L__BB0_29:
	and.b32  	%r785, %r698, 4096;
	setp.eq.s32 	%p16, %r785, 0;
	@%p16 bra 	$L__BB0_31;
	ld.global.u32 	%r786, [%rd9+240];
	xor.b32  	%r1199, %r1199, %r786;
	ld.global.u32 	%r787, [%rd9+244];
	xor.b32  	%r1198, %r1198, %r787;
	ld.global.u32 	%r788, [%rd9+248];
	xor.b32  	%r1197, %r1197, %r788;
	ld.global.u32 	%r789, [%rd9+252];
	xor.b32  	%r1196, %r1196, %r789;
	ld.global.u32 	%r790, [%rd9+256];
	xor.b32  	%r1195, %r1195, %r790;
$L__BB0_31:
	and.b32  	%r792, %r698, 8192;
	setp.eq.s32 	%p17, %r792, 0;
	@%p17 bra 	$L__BB0_33;
	ld.global.u32 	%r793, [%rd9+260];
	xor.b32  	%r1199, %r1199, %r793;
	ld.global.u32 	%r794, [%rd9+264];
	xor.b32  	%r1198, %r1198, %r794;
	ld.global.u32 	%r795, [%rd9+268];
	xor.b32  	%r1197, %r1197, %r795;
	ld.global.u32 	%r796, [%rd9+272];
	xor.b32  	%r1196, %r1196, %r796;
	ld.global.u32 	%r797, [%rd9+276];
	xor.b32  	%r1195, %r1195, %r797;
$L__BB0_33:
	and.b32  	%r799, %r698, 16384;
	setp.eq.s32 	%p18, %r799, 0;
	@%p18 bra 	$L__BB0_35;
	ld.global.u32 	%r800, [%rd9+280];
	xor.b32  	%r1199, %r1199, %r800;
	ld.global.u32 	%r801, [%rd9+284];
	xor.b32  	%r1198, %r1198, %r801;
	ld.global.u32 	%r802, [%rd9+288];
	xor.b32  	%r1197, %r1197, %r802;
	ld.global.u32 	%r803, [%rd9+292];
	xor.b32  	%r1196, %r1196, %r803;
	ld.global.u32 	%r804, [%rd9+296];
	xor.b32  	%r1195, %r1195, %r804;
$L__BB0_35:
	and.b32  	%r806, %r698, 32768;
	setp.eq.s32 	%p19, %r806, 0;
	@%p19 bra 	$L__BB0_37;
	ld.global.u32 	%r807, [%rd9+300];
	xor.b32  	%r1199, %r1199, %r807;
	ld.global.u32 	%r808, [%rd9+304];
	xor.b32  	%r1198, %r1198, %r808;
	ld.global.u32 	%r809, [%rd9+308];
	xor.b32  	%r1197, %r1197, %r809;
	ld.global.u32 	%r810, [%rd9+312];
	xor.b32  	%r1196, %r1196, %r810;
	ld.global.u32 	%r811, [%rd9+316];
	xor.b32  	%r1195, %r1195, %r811;
$L__BB0_37:
	add.s32 	%r1194, %r1194, 16;
	setp.ne.s32 	%p20, %r1194, 32;
	@%p20 bra 	$L__BB0_5;
	mad.lo.s32 	%r812, %r1188, -31, %r18;
	add.s32 	%r1188, %r812, 1;
	setp.ne.s32 	%p21, %r1188, 5;
	@%p21 bra 	$L__BB0_4;
	st.local.u32 	[%rd4+4], %r1199;
	st.local.v2.u32 	[%rd4+8], {%r1198, %r1197};
	st.local.v2.u32 	[%rd4+16], {%r1196, %r1195};
	setp.eq.s64 	%p22, %rd7, 1;
	@%p22 bra 	$L__BB0_114;
	mov.b32 	%r1195, 0;
	mov.u32 	%r1196, %r1195;
	mov.u32 	%r1197, %r1195;
	mov.u32 	%r1198, %r1195;
	mov.u32 	%r1199, %r1195;
	mov.u32 	%r1280, %r1195;
$L__BB0_41:
	mul.wide.u32 	%rd70, %r1280, 4;
	add.s64 	%rd71, %rd4, %rd70;
	ld.local.u32 	%r193, [%rd71+4];
	shl.b32 	%r194, %r1280, 5;
	mov.b32 	%r1286, 0;
$L__BB0_42:
	.pragma "nounroll";
	shr.u32 	%r815, %r193, %r1286;
	and.b32  	%r816, %r815, 1;
	setp.eq.b32 	%p23, %r816, 1;
	not.pred 	%p24, %p23;
	add.s32 	%r817, %r194, %r1286;
	mul.lo.s32 	%r818, %r817, 5;
	mul.wide.u32 	%rd72, %r818, 4;
	add.s64 	%rd10, %rd8, %rd72;
	@%p24 bra 	$L__BB0_44;
	ld.global.u32 	%r819, [%rd10];
	xor.b32  	%r1199, %r1199, %r819;
	ld.global.u32 	%r820, [%rd10+4];
	xor.b32  	%r1198, %r1198, %r820;
	ld.global.u32 	%r821, [%rd10+8];
	xor.b32  	%r1197, %r1197, %r821;
	ld.global.u32 	%r822, [%rd10+12];
	xor.b32  	%r1196, %r1196, %r822;
	ld.global.u32 	%r823, [%rd10+16];
	xor.b32  	%r1195, %r1195, %r823;
$L__BB0_44:
	and.b32  	%r825, %r815, 2;
	setp.eq.s32 	%p25, %r825, 0;
	@%p25 bra 	$L__BB0_46;
	ld.global.u32 	%r826, [%rd10+20];
	xor.b32  	%r1199, %r1199, %r826;
	ld.global.u32 	%r827, [%rd10+24];
	xor.b32  	%r1198, %r1198, %r827;
	ld.global.u32 	%r828, [%rd10+28];
	xor.b32  	%r1197, %r1197, %r828;
	ld.global.u32 	%r829, [%rd10+32];
	xor.b32  	%r1196, %r1196, %r829;
	ld.global.u32 	%r830, [%rd10+36];
	xor.b32  	%r1195, %r1195, %r830;
$L__BB0_46:
	and.b32  	%r832, %r815, 4;
	setp.eq.s32 	%p26, %r832, 0;
	@%p26 bra 	$L__BB0_48;
	ld.global.u32 	%r833, [%rd10+40];
	xor.b32  	%r1199, %r1199, %r833;
	ld.global.u32 	%r834, [%rd10+44];
	xor.b32  	%r1198, %r1198, %r834;
	ld.global.u32 	%r835, [%rd10+48];
	xor.b32  	%r1197, %r1197, %r835;
	ld.global.u32 	%r836, [%rd10+52];
	xor.b32  	%r1196, %r1196, %r836;
	ld.global.u32 	%r837, [%rd10+56];
	xor.b32  	%r1195, %r1195, %r837;
$L__BB0_48:
	and.b32  	%r839, %r815, 8;
	setp.eq.s32 	%p27, %r839, 0;
	@%p27 bra 	$L__BB0_50;
	ld.global.u32 	%r840, [%rd10+60];
	xor.b32  	%r1199, %r1199, %r840;
	ld.global.u32 	%r841, [%rd10+64];
	xor.b32  	%r1198, %r1198, %r841;
	ld.global.u32 	%r842, [%rd10+68];
	xor.b32  	%r1197, %r1197, %r842;
	ld.global.u32 	%r843, [%rd10+72];
	xor.b32  	%r1196, %r1196, %r843;
	ld.global.u32 	%r844, [%rd10+76];
	xor.b32  	%r1195, %r1195, %r844;
$L__BB0_50:
	and.b32  	%r846, %r815, 16;
	setp.eq.s32 	%p28, %r846, 0;
	@%p28 bra 	$L__BB0_52;
	ld.global.u32 	%r847, [%rd10+80];
	xor.b32  	%r1199, %r1199, %r847;
	ld.global.u32 	%r848, [%rd10+84];
	xor.b32  	%r1198, %r1198, %r848;
	ld.global.u32 	%r849, [%rd10+88];
	xor.b32  	%r1197, %r1197, %r849;
	ld.global.u32 	%r850, [%rd10+92];
	xor.b32  	%r1196, %r1196, %r850;
	ld.global.u32 	%r851, [%rd10+96];
	xor.b32  	%r1195, %r1195, %r851;
$L__BB0_52:
	and.b32  	%r853, %r815, 32;
	setp.eq.s32 	%p29, %r853, 0;
	@%p29 bra 	$L__BB0_54;
	ld.global.u32 	%r854, [%rd10+100];
	xor.b32  	%r1199, %r1199, %r854;
	ld.global.u32 	%r855, [%rd10+104];
	xor.b32  	%r1198, %r1198, %r855;
	ld.global.u32 	%r856, [%rd10+108];
	xor.b32  	%r1197, %r1197, %r856;
	ld.global.u32 	%r857, [%rd10+112];
	xor.b32  	%r1196, %r1196, %r857;
	ld.global.u32 	%r858, [%rd10+116];
	xor.b32  	%r1195, %r1195, %r858;
$L__BB0_54:
	and.b32  	%r860, %r815, 64;
	setp.eq.s32 	%p30, %r860, 0;
	@%p30 bra 	$L__BB0_56;
	ld.global.u32 	%r861, [%rd10+120];
	xor.b32  	%r1199, %r1199, %r861;
	ld.global.u32 	%r862, [%rd10+124];
	xor.b32  	%r1198, %r1198, %r862;
	ld.global.u32 	%r863, [%rd10+128];
	xor.b32  	%r1197, %r1197, %r863;
	ld.global.u32 	%r864, [%rd10+132];
	xor.b32  	%r1196, %r1196, %r864;
	ld.global.u32 	%r865, [%rd10+136];
	xor.b32  	%r1195, %r1195, %r865;
$L__BB0_56:
	and.b32  	%r867, %r815, 128;
	setp.eq.s32 	%p31, %r867, 0;
	@%p31 bra 	$L__BB0_58;
	ld.global.u32 	%r868, [%rd10+140];
	xor.b32  	%r1199, %r1199, %r868;
	ld.global.u32 	%r869, [%rd10+144];
	xor.b32  	%r1198, %r1198, %r869;
	ld.global.u32 	%r870, [%rd10+148];
	xor.b32  	%r1197, %r1197, %r870;
	ld.global.u32 	%r871, [%rd10+152];
	xor.b32  	%r1196, %r1196, %r871;
	ld.global.u32 	%r872, [%rd10+156];
	xor.b32  	%r1195, %r1195, %r872;
$L__BB0_58:
	and.b32  	%r874, %r815, 256;
	setp.eq.s32 	%p32, %r874, 0;
	@%p32 bra 	$L__BB0_60;
	ld.global.u32 	%r875, [%rd10+160];
	xor.b32  	%r1199, %r1199, %r875;
	ld.global.u32 	%r876, [%rd10+164];
	xor.b32  	%r1198, %r1198, %r876;
	ld.global.u32 	%r877, [%rd10+168];
	xor.b32  	%r1197, %r1197, %r877;
	ld.global.u32 	%r878, [%rd10+172];
	xor.b32  	%r1196, %r1196, %r878;
	ld.global.u32 	%r879, [%rd10+176];
	xor.b32  	%r1195, %r1195, %r879;
$L__BB0_60:
	and.b32  	%r881, %r815, 512;
	setp.eq.s32 	%p33, %r881, 0;
	@%p33 bra 	$L__BB0_62;
	ld.global.u32 	%r882, [%rd10+180];
	xor.b32  	%r1199, %r1199, %r882;
	ld.global.u32 	%r883, [%rd10+184];
	xor.b32  	%r1198, %r1198, %r883;
	ld.global.u32 	%r884, [%rd10+188];
	xor.b32  	%r1197, %r1197, %r884;
	ld.global.u32 	%r885, [%rd10+192];
	xor.b32  	%r1196, %r1196, %r885;
	ld.global.u32 	%r886, [%rd10+196];
	xor.b32  	%r1195, %r1195, %r886;
$L__BB0_62:
	and.b32  	%r888, %r815, 1024;
	setp.eq.s32 	%p34, %r888, 0;
	@%p34 bra 	$L__BB0_64;
	ld.global.u32 	%r889, [%rd10+200];
	xor.b32  	%r1199, %r1199, %r889;
	ld.global.u32 	%r890, [%rd10+204];
	xor.b32  	%r1198, %r1198, %r890;
	ld.global.u32 	%r891, [%rd10+208];
	xor.b32  	%r1197, %r1197, %r891;
	ld.global.u32 	%r892, [%rd10+212];
	xor.b32  	%r1196, %r1196, %r892;
	ld.global.u32 	%r893, [%rd10+216];
	xor.b32  	%r1195, %r1195, %r893;
$L__BB0_64:
	and.b32  	%r895, %r815, 2048;
	setp.eq.s32 	%p35, %r895, 0;
	@%p35 bra 	$L__BB0_66;
	ld.global.u32 	%r896, [%rd10+220];
	xor.b32  	%r1199, %r1199, %r896;
	ld.global.u32 	%r897, [%rd10+224];
	xor.b32  	%r1198, %r1198, %r897;
	ld.global.u32 	%r898, [%rd10+228];
	xor.b32  	%r1197, %r1197, %r898;
	ld.global.u32 	%r899, [%rd10+232];
	xor.b32  	%r1196, %r1196, %r899;
	ld.global.u32 	%r900, [%rd10+236];
	xor.b32  	%r1195, %r1195, %r900;
$L__BB0_66:
	and.b32  	%r902, %r815, 4096;
	setp.eq.s32 	%p36, %r902, 0;
	@%p36 bra 	$L__BB0_68;
	ld.global.u32 	%r903, [%rd10+240];
	xor.b32  	%r1199, %r1199, %r903;
	ld.global.u32 	%r904, [%rd10+244];
	xor.b32  	%r1198, %r1198, %r904;
	ld.global.u32 	%r905, [%rd10+248];
	xor.b32  	%r1197, %r1197, %r905;
	ld.global.u32 	%r906, [%rd10+252];
	xor.b32  	%r1196, %r1196, %r906;
	ld.global.u32 	%r907, [%rd10+256];
	xor.b32  	%r1195, %r1195, %r907;
$L__BB0_68:
	and.b32  	%r909, %r815, 8192;
	setp.eq.s32 	%p37, %r909, 0;
	@%p37 bra 	$L__BB0_70;
	ld.global.u32 	%r910, [%rd10+260];
	xor.b32  	%r1199, %r1199, %r910;
	ld.global.u32 	%r911, [%rd10+264];
	xor.b32  	%r1198, %r1198, %r911;
	ld.global.u32 	%r912, [%rd10+268];
	xor.b32  	%r1197, %r1197, %r912;
	ld.global.u32 	%r913, [%rd10+272];
	xor.b32  	%r1196, %r1196, %r913;
	ld.global.u32 	%r914, [%rd10+276];
	xor.b32  	%r1195, %r1195, %r914;
$L__BB0_70:
	and.b32  	%r916, %r815, 16384;
	setp.eq.s32 	%p38, %r916, 0;
	@%p38 bra 	$L__BB0_72;
	ld.global.u32 	%r917, [%rd10+280];
	xor.b32  	%r1199, %r1199, %r917;
	ld.global.u32 	%r918, [%rd10+284];
	xor.b32  	%r1198, %r1198, %r918;
	ld.global.u32 	%r919, [%rd10+288];
	xor.b32  	%r1197, %r1197, %r919;
	ld.global.u32 	%r920, [%rd10+292];
	xor.b32  	%r1196, %r1196, %r920;
	ld.global.u32 	%r921, [%rd10+296];
	xor.b32  	%r1195, %r1195, %r921;
$L__BB0_72:
	and.b32  	%r923, %r815, 32768;
	setp.eq.s32 	%p39, %r923, 0;
	@%p39 bra 	$L__BB0_74;
	ld.global.u32 	%r924, [%rd10+300];
	xor.b32  	%r1199, %r1199, %r924;
	ld.global.u32 	%r925, [%rd10+304];
	xor.b32  	%r1198, %r1198, %r925;
	ld.global.u32 	%r926, [%rd10+308];
	xor.b32  	%r1197, %r1197, %r926;
	ld.global.u32 	%r927, [%rd10+312];
	xor.b32  	%r1196, %r1196, %r927;
	ld.global.u32 	%r928, [%rd10+316];
	xor.b32  	%r1195, %r1195, %r928;
$L__BB0_74:
	add.s32 	%r1286, %r1286, 16;
	setp.ne.s32 	%p40, %r1286, 32;
	@%p40 bra 	$L__BB0_42;
	mad.lo.s32 	%r929, %r1280, -31, %r194;
	add.s32 	%r1280, %r929, 1;
	setp.ne.s32 	%p41, %r1280, 5;
	@%p41 bra 	$L__BB0_41;
	st.local.u32 	[%rd4+4], %r1199;
	st.local.v2.u32 	[%rd4+8], {%r1198, %r1197};
	st.local.v2.u32 	[%rd4+16], {%r1196, %r1195};
	setp.ne.s64 	%p42, %rd7, 3;
	@%p42 bra 	$L__BB0_114;
	mov.b32 	%r1195, 0;
	mov.u32 	%r1196, %r1195;
	mov.u32 	%r1197, %r1195;
	mov.u32 	%r1198, %r1195;
	mov.u32 	%r1199, %r1195;
	mov.u32 	%r1372, %r1195;
$L__BB0_78:
	mul.wide.u32 	%rd73, %r1372, 4;
	add.s64 	%rd74, %rd4, %rd73;
	ld.local.u32 	%r369, [%rd74+4];
	shl.b32 	%r370, %r1372, 5;
	mov.b32 	%r1378, 0;
$L__BB0_79:
	.pragma "nounroll";
	shr.u32 	%r932, %r369, %r1378;
	and.b32  	%r933, %r932, 1;
	setp.eq.b32 	%p43, %r933, 1;
	not.pred 	%p44, %p43;
	add.s32 	%r934, %r370, %r1378;
	mul.lo.s32 	%r935, %r934, 5;
	mul.wide.u32 	%rd75, %r935, 4;
	add.s64 	%rd11, %rd8, %rd75;
	@%p44 bra 	$L__BB0_81;
	ld.global.u32 	%r936, [%rd11];
	xor.b32  	%r1199, %r1199, %r936;
	ld.global.u32 	%r937, [%rd11+4];
	xor.b32  	%r1198, %r1198, %r937;
	ld.global.u32 	%r938, [%rd11+8];
	xor.b32  	%r1197, %r1197, %r938;
	ld.global.u32 	%r939, [%rd11+12];
	xor.b32  	%r1196, %r1196, %r939;
	ld.global.u32 	%r940, [%rd11+16];
	xor.b32  	%r1195, %r1195, %r940;
$L__BB0_81:
	and.b32  	%r942, %r932, 2;
	setp.eq.s32 	%p45, %r942, 0;
	@%p45 bra 	$L__BB0_83;
	ld.global.u32 	%r943, [%rd11+20];
	xor.b32  	%r1199, %r1199, %r943;
	ld.global.u32 	%r944, [%rd11+24];
	xor.b32  	%r1198, %r1198, %r944;
	ld.global.u32 	%r945, [%rd11+28];
	xor.b32  	%r1197, %r1197, %r945;
	ld.global.u32 	%r946, [%rd11+32];
	xor.b32  	%r1196, %r1196, %r946;
	ld.global.u32 	%r947, [%rd11+36];
	xor.b32  	%r1195, %r1195, %r947;
$L__BB0_83:
	and.b32  	%r949, %r932, 4;
	setp.eq.s32 	%p46, %r949, 0;
	@%p46 bra 	$L__BB0_85;
	ld.global.u32 	%r950, [%rd11+40];
	xor.b32  	%r1199, %r1199, %r950;
	ld.global.u32 	%r951, [%rd11+44];
	xor.b32  	%r1198, %r1198, %r951;
	ld.global.u32 	%r952, [%rd11+48];
	xor.b32  	%r1197, %r1197, %r952;
	ld.global.u32 	%r953, [%rd11+52];
	xor.b32  	%r1196, %r1196, %r953;
	ld.global.u32 	%r954, [%rd11+56];
	xor.b32  	%r1195, %r1195, %r954;
$L__BB0_85:
	and.b32  	%r956, %r932, 8;
	setp.eq.s32 	%p47, %r956, 0;
	@%p47 bra 	$L__BB0_87;
	ld.global.u32 	%r957, [%rd11+60];
	xor.b32  	%r1199, %r1199, %r957;
	ld.global.u32 	%r958, [%rd11+64];
	xor.b32  	%r1198, %r1198, %r958;
	ld.global.u32 	%r959, [%rd11+68];
	xor.b32  	%r1197, %r1197, %r959;
	ld.global.u32 	%r960, [%rd11+72];
	xor.b32  	%r1196, %r1196, %r960;
	ld.global.u32 	%r961, [%rd11+76];
	xor.b32  	%r1195, %r1195, %r961;
$L__BB0_87:
	and.b32  	%r963, %r932, 16;
	setp.eq.s32 	%p48, %r963, 0;
	@%p48 bra 	$L__BB0_89;
	ld.global.u32 	%r964, [%rd11+80];
	xor.b32  	%r1199, %r1199, %r964;
	ld.global.u32 	%r965, [%rd11+84];
	xor.b32  	%r1198, %r1198, %r965;
	ld.global.u32 	%r966, [%rd11+88];
	xor.b32  	%r1197, %r1197, %r966;
	ld.global.u32 	%r967, [%rd11+92];
	xor.b32  	%r1196, %r1196, %r967;
	ld.global.u32 	%r968, [%rd11+96];
	xor.b32  	%r1195, %r1195, %r968;
$L__BB0_89:
	and.b32  	%r970, %r932, 32;
	setp.eq.s32 	%p49, %r970, 0;
	@%p49 bra 	$L__BB0_91;
	ld.global.u32 	%r971, [%rd11+100];
	xor.b32  	%r1199, %r1199, %r971;
	ld.global.u32 	%r972, [%rd11+104];
	xor.b32  	%r1198, %r1198, %r972;
	ld.global.u32 	%r973, [%rd11+108];
	xor.b32  	%r1197, %r1197, %r973;
	ld.global.u32 	%r974, [%rd11+112];
	xor.b32  	%r1196, %r1196, %r974;
	ld.global.u32 	%r975, [%rd11+116];
	xor.b32  	%r1195, %r1195, %r975;
$L__BB0_91:
	and.b32  	%r977, %r932, 64;
	setp.eq.s32 	%p50, %r977, 0;
	@%p50 bra 	$L__BB0_93;
	ld.global.u32 	%r978, [%rd11+120];
	xor.b32  	%r1199, %r1199, %r978;
	ld.global.u32 	%r979, [%rd11+124];
	xor.b32  	%r1198, %r1198, %r979;
	ld.global.u32 	%r980, [%rd11+128];
	xor.b32  	%r1197, %r1197, %r980;
	ld.global.u32 	%r981, [%rd11+132];
	xor.b32  	%r1196, %r1196, %r981;
	ld.global.u32 	%r982, [%rd11+136];
	xor.b32  	%r1195, %r1195, %r982;
$L__BB0_93:
	and.b32  	%r984, %r932, 128;
	setp.eq.s32 	%p51, %r984, 0;
	@%p51 bra 	$L__BB0_95;
	ld.global.u32 	%r985, [%rd11+140];
	xor.b32  	%r1199, %r1199, %r985;
	ld.global.u32 	%r986, [%rd11+144];
	xor.b32  	%r1198, %r1198, %r986;
	ld.global.u32 	%r987, [%rd11+148];
	xor.b32  	%r1197, %r1197, %r987;
	ld.global.u32 	%r988, [%rd11+152];
	xor.b32  	%r1196, %r1196, %r988;
	ld.global.u32 	%r989, [%rd11+156];
	xor.b32  	%r1195, %r1195, %r989;
$L__BB0_95:
	and.b32  	%r991, %r932, 256;
	setp.eq.s32 	%p52, %r991, 0;
	@%p52 bra 	$L__BB0_97;
	ld.global.u32 	%r992, [%rd11+160];
	xor.b32  	%r1199, %r1199, %r992;
	ld.global.u32 	%r993, [%rd11+164];
	xor.b32  	%r1198, %r1198, %r993;
	ld.global.u32 	%r994, [%rd11+168];
	xor.b32  	%r1197, %r1197, %r994;
	ld.global.u32 	%r995, [%rd11+172];
	xor.b32  	%r1196, %r1196, %r995;
	ld.global.u32 	%r996, [%rd11+176];
	xor.b32  	%r1195, %r1195, %r996;
$L__BB0_97:
	and.b32  	%r998, %r932, 512;
	setp.eq.s32 	%p53, %r998, 0;
	@%p53 bra 	$L__BB0_99;
	ld.global.u32 	%r999, [%rd11+180];
	xor.b32  	%r1199, %r1199, %r999;
	ld.global.u32 	%r1000, [%rd11+184];
	xor.b32  	%r1198, %r1198, %r1000;
	ld.global.u32 	%r1001, [%rd11+188];
	xor.b32  	%r1197, %r1197, %r1001;
	ld.global.u32 	%r1002, [%rd11+192];
	xor.b32  	%r1196, %r1196, %r1002;
	ld.global.u32 	%r1003, [%rd11+196];
	xor.b32  	%r1195, %r1195, %r1003;
$L__BB0_99:
	and.b32  	%r1005, %r932, 1024;
	setp.eq.s32 	%p54, %r1005, 0;
	@%p54 bra 	$L__BB0_101;
	ld.global.u32 	%r1006, [%rd11+200];
	xor.b32  	%r1199, %r1199, %r1006;
	ld.global.u32 	%r1007, [%rd11+204];
	xor.b32  	%r1198, %r1198, %r1007;
	ld.global.u32 	%r1008, [%rd11+208];
	xor.b32  	%r1197, %r1197, %r1008;
	ld.global.u32 	%r1009, [%rd11+212];
	xor.b32  	%r1196, %r1196, %r1009;
	ld.global.u32 	%r1010, [%rd11+216];
	xor.b32  	%r1195, %r1195, %r1010;
$L__BB0_101:
	and.b32  	%r1012, %r932, 2048;
	setp.eq.s32 	%p55, %r1012, 0;
	@%p55 bra 	$L__BB0_103;
	ld.global.u32 	%r1013, [%rd11+220];
	xor.b32  	%r1199, %r1199, %r1013;
	ld.global.u32 	%r1014, [%rd11+224];
	xor.b32  	%r1198, %r1198, %r1014;
	ld.global.u32 	%r1015, [%rd11+228];
	xor.b32  	%r1197, %r1197, %r1015;
	ld.global.u32 	%r1016, [%rd11+232];
	xor.b32  	%r1196, %r1196, %r1016;
	ld.global.u32 	%r1017, [%rd11+236];
	xor.b32  	%r1195, %r1195, %r1017;
$L__BB0_103:
	and.b32  	%r1019, %r932, 4096;
	setp.eq.s32 	%p56, %r1019, 0;
	@%p56 bra 	$L__BB0_105;
	ld.global.u32 	%r1020, [%rd11+240];
	xor.b32  	%r1199, %r1199, %r1020;
	ld.global.u32 	%r1021, [%rd11+244];
	xor.b32  	%r1198, %r1198, %r1021;
	ld.global.u32 	%r1022, [%rd11+248];
	xor.b32  	%r1197, %r1197, %r1022;
	ld.global.u32 	%r1023, [%rd11+252];
	xor.b32  	%r1196, %r1196, %r1023;
	ld.global.u32 	%r1024, [%rd11+256];
	xor.b32  	%r1195, %r1195, %r1024;
$L__BB0_105:
	and.b32  	%r1026, %r932, 8192;
	setp.eq.s32 	%p57, %r1026, 0;
	@%p57 bra 	$L__BB0_107;
	ld.global.u32 	%r1027, [%rd11+260];
	xor.b32  	%r1199, %r1199, %r1027;
	ld.global.u32 	%r1028, [%rd11+264];
	xor.b32  	%r1198, %r1198, %r1028;
	ld.global.u32 	%r1029, [%rd11+268];
	xor.b32  	%r1197, %r1197, %r1029;
	ld.global.u32 	%r1030, [%rd11+272];
	xor.b32  	%r1196, %r1196, %r1030;
	ld.global.u32 	%r1031, [%rd11+276];
	xor.b32  	%r1195, %r1195, %r1031;
$L__BB0_107:
	and.b32  	%r1033, %r932, 16384;
	setp.eq.s32 	%p58, %r1033, 0;
	@%p58 bra 	$L__BB0_109;
	ld.global.u32 	%r1034, [%rd11+280];
	xor.b32  	%r1199, %r1199, %r1034;
	ld.global.u32 	%r1035, [%rd11+284];
	xor.b32  	%r1198, %r1198, %r1035;
	ld.global.u32 	%r1036, [%rd11+288];
	xor.b32  	%r1197, %r1197, %r1036;
	ld.global.u32 	%r1037, [%rd11+292];
	xor.b32  	%r1196, %r1196, %r1037;
	ld.global.u32 	%r1038, [%rd11+296];
	xor.b32  	%r1195, %r1195, %r1038;
$L__BB0_109:
	and.b32  	%r1040, %r932, 32768;
	setp.eq.s32 	%p59, %r1040, 0;
	@%p59 bra 	$L__BB0_111;
	ld.global.u32 	%r1041, [%rd11+300];
	xor.b32  	%r1199, %r1199, %r1041;
	ld.global.u32 	%r1042, [%rd11+304];
	xor.b32  	%r1198, %r1198, %r1042;
	ld.global.u32 	%r1043, [%rd11+308];
	xor.b32  	%r1197, %r1197, %r1043;
	ld.global.u32 	%r1044, [%rd11+312];
	xor.b32  	%r1196, %r1196, %r1044;
	ld.global.u32 	%r1045, [%rd11+316];
	xor.b32  	%r1195, %r1195, %r1045;
$L__BB0_111:
	add.s32 	%r1378, %r1378, 16;
	setp.ne.s32 	%p60, %r1378, 32;
	@%p60 bra 	$L__BB0_79;
	mad.lo.s32 	%r1046, %r1372, -31, %r370;
	add.s32 	%r1372, %r1046, 1;
	setp.ne.s32 	%p61, %r1372, 5;
	@%p61 bra 	$L__BB0_78;
	st.local.u32 	[%rd4+4], %r1199;
	st.local.v2.u32 	[%rd4+8], {%r1198, %r1197};
	st.local.v2.u32 	[%rd4+16], {%r1196, %r1195};
$L__BB0_114:
	shr.u64 	%rd119, %rd6, 2;
	add.s32 	%r1182, %r1182, 1;
	setp.gt.u64 	%p62, %rd6, 3;
	@%p62 bra 	$L__BB0_2;
$L__BB0_115:
	cvt.u32.u64 	%r1047, %rd5;
	setp.gt.u32 	%p63, %r1047, 4999;
	@%p63 bra 	$L__BB0_191;
	shr.u32 	%r1048, %r1199, 2;
	xor.b32  	%r1049, %r1048, %r1199;
	shl.b32 	%r1050, %r1195, 4;
	shl.b32 	%r1051, %r1049, 1;
	xor.b32  	%r1052, %r1051, %r1050;
	xor.b32  	%r1053, %r1052, %r1049;
	xor.b32  	%r1478, %r1053, %r1195;
	shr.u32 	%r1054, %r1198, 2;
	xor.b32  	%r1055, %r1054, %r1198;
	shl.b32 	%r1056, %r1478, 4;
	shl.b32 	%r1057, %r1055, 1;
	xor.b32  	%r1058, %r1057, %r1056;
	xor.b32  	%r1059, %r1058, %r1055;
	xor.b32  	%r1477, %r1059, %r1478;
	shr.u32 	%r1060, %r1197, 2;
	xor.b32  	%r1061, %r1060, %r1197;
	shl.b32 	%r1062, %r1477, 4;
	shl.b32 	%r1063, %r1061, 1;
	xor.b32  	%r1064, %r1063, %r1062;
	xor.b32  	%r1065, %r1064, %r1061;
	xor.b32  	%r1491, %r1065, %r1477;
	add.s32 	%r1475, %r1490, -637045913;
	add.s32 	%r1066, %r1491, %r1475;
	cvt.u64.u32 	%rd13, %r1066;
	add.s64 	%rd14, %rd58, -1;
	and.b64  	%rd76, %rd14, -4294967296;
	setp.ne.s64 	%p64, %rd76, 0;
	@%p64 bra 	$L__BB0_118;
	cvt.u32.u64 	%r1067, %rd14;
	cvt.u32.u64 	%r1068, %rd13;
	rem.u32 	%r1069, %r1068, %r1067;
	cvt.u64.u32 	%rd120, %r1069;
	bra.uni 	$L__BB0_119;
$L__BB0_118:
	rem.u64 	%rd120, %rd13, %rd14;
$L__BB0_119:
	cvt.u32.u64 	%r1070, %rd5;
	cvt.u32.u64 	%r1474, %rd120;
	cvt.u32.u64 	%r555, %rd58;
	mul.lo.s32 	%r556, %r1070, %r555;
	setp.lt.s32 	%p65, %r1474, 1;
	@%p65 bra 	$L__BB0_129;
	add.s32 	%r1071, %r1490, %r1478;
	add.s32 	%r1072, %r1071, -637770787;
	mul.hi.u32 	%r1073, %r1072, -776530087;
	shr.u32 	%r1074, %r1073, 12;
	mul.lo.s32 	%r1075, %r1074, 5000;
	sub.s32 	%r1076, %r1072, %r1075;
	cvt.u64.u32 	%rd77, %r1076;
	mul.lo.s64 	%rd18, %rd58, %rd77;
	and.b64  	%rd78, %rd14, -4294967296;
	setp.ne.s64 	%p66, %rd78, 0;
	@%p66 bra 	$L__BB0_122;
	cvt.u32.u64 	%r1077, %rd14;
	cvt.u32.u64 	%r1078, %rd13;
	div.u32 	%r1079, %r1078, %r1077;
	cvt.u64.u32 	%rd121, %r1079;
	bra.uni 	$L__BB0_123;
$L__BB0_122:
	div.u64 	%rd121, %rd13, %rd14;
$L__BB0_123:
	cvt.u32.u64 	%r1081, %rd13;
	cvt.u32.u64 	%r1082, %rd121;
	add.s32 	%r1083, %r555, -1;
	mul.lo.s32 	%r1084, %r1083, %r1082;
	and.b32  	%r557, %r1474, 3;
	sub.s32 	%r1085, %r1084, %r1081;
	setp.gt.u32 	%p67, %r1085, -4;
	mov.b32 	%r1469, 0;
	@%p67 bra 	$L__BB0_126;
	and.b32  	%r1469, %r1474, 2147483644;
	neg.s32 	%r1473, %r1469;
	add.s64 	%rd79, %rd18, %rd1;
	add.s64 	%rd123, %rd79, 1;
	mov.u32 	%r1472, %r556;
$L__BB0_125:
	cvt.s64.s32 	%rd80, %r1472;
	add.s64 	%rd81, %rd3, %rd80;
	ld.global.u8 	%rs1, [%rd123+-1];
	st.global.u8 	[%rd81], %rs1;
	ld.global.u8 	%rs2, [%rd123];
	st.global.u8 	[%rd81+1], %rs2;
	ld.global.u8 	%rs3, [%rd123+1];
	st.global.u8 	[%rd81+2], %rs3;
	ld.global.u8 	%rs4, [%rd123+2];
	st.global.u8 	[%rd81+3], %rs4;
	add.s32 	%r1473, %r1473, 4;
	add.s64 	%rd123, %rd123, 4;
	add.s32 	%r1472, %r1472, 4;
	setp.eq.s32 	%p68, %r1473, 0;
	@%p68 bra 	$L__BB0_126;
	bra.uni 	$L__BB0_125;
$L__BB0_126:
	setp.eq.s32 	%p69, %r557, 0;
	@%p69 bra 	$L__BB0_129;
	add.s32 	%r1471, %r1469, %r556;
	cvt.u64.u32 	%rd82, %r1469;
	add.s64 	%rd83, %rd18, %rd82;
	add.s64 	%rd122, %rd1, %rd83;
	neg.s32 	%r1470, %r557;
$L__BB0_128:
	.pragma "nounroll";
	cvt.s64.s32 	%rd84, %r1471;
	add.s64 	%rd85, %rd3, %rd84;
	ld.global.u8 	%rs5, [%rd122];
	st.global.u8 	[%rd85], %rs5;
	add.s32 	%r1471, %r1471, 1;
	add.s64 	%rd122, %rd122, 1;
	add.s32 	%r1470, %r1470, 1;
	setp.ne.s32 	%p70, %r1470, 0;
	@%p70 bra 	$L__BB0_128;
$L__BB0_129:
	cvt.s64.s32 	%rd124, %rd120;
	setp.le.u64 	%p71, %rd58, %rd124;
	@%p71 bra 	$L__BB0_132;
	add.s32 	%r1086, %r1490, %r1477;
	add.s32 	%r1087, %r1086, -637408350;
	mul.hi.u32 	%r1088, %r1087, -776530087;
	shr.u32 	%r1089, %r1088, 12;
	mul.lo.s32 	%r1090, %r1089, 5000;
	sub.s32 	%r1091, %r1087, %r1090;
	cvt.u64.u32 	%rd86, %r1091;
	mul.lo.s64 	%rd27, %rd58, %rd86;
$L__BB0_131:
	add.s64 	%rd87, %rd124, %rd27;
	add.s64 	%rd88, %rd1, %rd87;
	ld.global.u8 	%rs6, [%rd88];
	add.s32 	%r1092, %r1474, %r556;
	cvt.s64.s32 	%rd89, %r1092;
	add.s64 	%rd90, %rd3, %rd89;
	st.global.u8 	[%rd90], %rs6;
	add.s32 	%r1474, %r1474, 1;
	cvt.s64.s32 	%rd124, %r1474;
	setp.gt.u64 	%p72, %rd58, %rd124;
	@%p72 bra 	$L__BB0_131;
$L__BB0_132:
	setp.eq.s64 	%p73, %rd58, 0;
	mov.b32 	%r1500, 0;
	mov.u32 	%r1501, %r1500;
	@%p73 bra 	$L__BB0_190;
	and.b64  	%rd30, %rd58, 3;
	setp.lt.u64 	%p74, %rd58, 4;
	mov.b32 	%r1496, 0;
	@%p74 bra 	$L__BB0_145;
	and.b64  	%rd126, %rd58, -4;
	add.s64 	%rd32, %rd3, 1;
	mov.b32 	%r1496, 0;
	mov.u32 	%r1489, %r556;
$L__BB0_135:
	mov.u32 	%r595, %r1491;
	cvt.s64.s32 	%rd91, %r1489;
	add.s64 	%rd42, %rd32, %rd91;
	shr.u32 	%r1096, %r1196, 2;
	xor.b32  	%r1097, %r1096, %r1196;
	shl.b32 	%r1098, %r595, 4;
	shl.b32 	%r1099, %r1097, 1;
	xor.b32  	%r1100, %r1099, %r1098;
	xor.b32  	%r1101, %r1100, %r1097;
	xor.b32  	%r601, %r1101, %r595;
	add.s32 	%r1102, %r1490, %r601;
	add.s32 	%r1103, %r1102, -636683476;
	cvt.rn.f64.u32 	%fd2, %r1103;
	div.rn.f64 	%fd3, %fd2, 0d41DFFFFFFFC00000;
	setp.geu.f64 	%p75, %fd3, %fd1;
	@%p75 bra 	$L__BB0_137;
	ld.global.u8 	%rs7, [%rd42+-1];
	setp.eq.s16 	%p76, %rs7, 0;
	selp.u16 	%rs8, 1, 0, %p76;
	st.global.u8 	[%rd42+-1], %rs8;
$L__BB0_137:
	shr.u32 	%r1104, %r1195, 2;
	xor.b32  	%r1105, %r1104, %r1195;
	shl.b32 	%r1106, %r601, 4;
	shl.b32 	%r1107, %r1105, 1;
	xor.b32  	%r1108, %r1107, %r1106;
	xor.b32  	%r1109, %r1108, %r1105;
	xor.b32  	%r602, %r1109, %r601;
	add.s32 	%r1110, %r1490, %r602;
	add.s32 	%r1111, %r1110, -636321039;
	cvt.rn.f64.u32 	%fd4, %r1111;
	div.rn.f64 	%fd5, %fd4, 0d41DFFFFFFFC00000;
	setp.geu.f64 	%p77, %fd5, %fd1;
	@%p77 bra 	$L__BB0_139;
	ld.global.u8 	%rs9, [%rd42];
	setp.eq.s16 	%p78, %rs9, 0;
	selp.u16 	%rs10, 1, 0, %p78;
	st.global.u8 	[%rd42], %rs10;
$L__BB0_139:
	shr.u32 	%r1112, %r1478, 2;
	xor.b32  	%r1113, %r1112, %r1478;
	shl.b32 	%r1114, %r602, 4;
	shl.b32 	%r1115, %r1113, 1;
	xor.b32  	%r1116, %r1115, %r1114;
	xor.b32  	%r1117, %r1116, %r1113;
	xor.b32  	%r603, %r1117, %r602;
	add.s32 	%r1118, %r1490, %r603;
	add.s32 	%r1119, %r1118, -635958602;
	cvt.rn.f64.u32 	%fd6, %r1119;
	div.rn.f64 	%fd7, %fd6, 0d41DFFFFFFFC00000;
	setp.geu.f64 	%p79, %fd7, %fd1;
	@%p79 bra 	$L__BB0_141;
	ld.global.u8 	%rs11, [%rd42+1];
	setp.eq.s16 	%p80, %rs11, 0;
	selp.u16 	%rs12, 1, 0, %p80;
	st.global.u8 	[%rd42+1], %rs12;
$L__BB0_141:
	shr.u32 	%r1120, %r1477, 2;
	xor.b32  	%r1121, %r1120, %r1477;
	shl.b32 	%r1122, %r603, 4;
	shl.b32 	%r1123, %r1121, 1;
	xor.b32  	%r1124, %r1123, %r1122;
	xor.b32  	%r1125, %r1124, %r1121;
	xor.b32  	%r1491, %r1125, %r603;
	add.s32 	%r1126, %r1490, %r1491;
	add.s32 	%r1127, %r1126, -635596165;
	cvt.rn.f64.u32 	%fd8, %r1127;
	div.rn.f64 	%fd9, %fd8, 0d41DFFFFFFFC00000;
	setp.geu.f64 	%p81, %fd9, %fd1;
	@%p81 bra 	$L__BB0_143;
	ld.global.u8 	%rs13, [%rd42+2];
	setp.eq.s16 	%p82, %rs13, 0;
	selp.u16 	%rs14, 1, 0, %p82;
	st.global.u8 	[%rd42+2], %rs14;
$L__BB0_143:
	add.s32 	%r1496, %r1496, 4;
	add.s32 	%r1490, %r1490, 1449748;
	add.s64 	%rd126, %rd126, -4;
	add.s32 	%r1489, %r1489, 4;
	setp.eq.s64 	%p83, %rd126, 0;
	mov.u32 	%r1477, %r603;
	mov.u32 	%r1478, %r602;
	mov.u32 	%r1195, %r601;
	mov.u32 	%r1196, %r595;
	@%p83 bra 	$L__BB0_144;
	bra.uni 	$L__BB0_135;
$L__BB0_144:
	add.s32 	%r1475, %r1490, -637045913;
	mov.u32 	%r1477, %r603;
	mov.u32 	%r1478, %r602;
	mov.u32 	%r1195, %r601;
	mov.u32 	%r1196, %r595;
$L__BB0_145:
	setp.eq.s64 	%p84, %rd30, 0;
	@%p84 bra 	$L__BB0_150;
	add.s32 	%r1483, %r1475, 362437;
	add.s32 	%r1482, %r1496, %r556;
	mov.u64 	%rd125, %rd30;
$L__BB0_147:
	.pragma "nounroll";
	mov.u32 	%r588, %r1195;
	mov.u32 	%r1195, %r1478;
	mov.u32 	%r1478, %r1477;
	mov.u32 	%r1477, %r1491;
	shr.u32 	%r1128, %r1196, 2;
	xor.b32  	%r1129, %r1128, %r1196;
	shl.b32 	%r1130, %r1477, 4;
	shl.b32 	%r1131, %r1129, 1;
	xor.b32  	%r1132, %r1131, %r1130;
	xor.b32  	%r1133, %r1132, %r1129;
	xor.b32  	%r1491, %r1133, %r1477;
	add.s32 	%r1134, %r1483, %r1491;
	cvt.rn.f64.u32 	%fd10, %r1134;
	div.rn.f64 	%fd11, %fd10, 0d41DFFFFFFFC00000;
	setp.geu.f64 	%p85, %fd11, %fd1;
	@%p85 bra 	$L__BB0_149;
	cvt.s64.s32 	%rd92, %r1482;
	add.s64 	%rd93, %rd3, %rd92;
	ld.global.u8 	%rs15, [%rd93];
	setp.eq.s16 	%p86, %rs15, 0;
	selp.u16 	%rs16, 1, 0, %p86;
	st.global.u8 	[%rd93], %rs16;
$L__BB0_149:
	add.s32 	%r1483, %r1483, 362437;
	add.s32 	%r1482, %r1482, 1;
	add.s64 	%rd125, %rd125, -1;
	setp.ne.s64 	%p87, %rd125, 0;
	mov.u32 	%r1196, %r588;
	@%p87 bra 	$L__BB0_147;
$L__BB0_150:
	and.b64  	%rd37, %rd58, 7;
	setp.lt.u64 	%p88, %rd58, 8;
	mov.b32 	%r1501, 0;
	mov.b64 	%rd129, 0;
	mov.u32 	%r1500, %r1501;
	@%p88 bra 	$L__BB0_169;
	and.b64  	%rd129, %rd58, -8;
	neg.s64 	%rd39, %rd129;
	add.s64 	%rd127, %rd2, 32;
	mov.b32 	%r1501, 0;
	mov.b64 	%rd128, 0;
	mov.u32 	%r1497, %r556;
$L__BB0_152:
	.pragma "nounroll";
	cvt.s64.s32 	%rd96, %r1497;
	add.s64 	%rd46, %rd3, %rd96;
	ld.global.u8 	%rs17, [%rd46];
	setp.eq.s16 	%p89, %rs17, 0;
	@%p89 bra 	$L__BB0_154;
	ld.global.v2.u32 	{%r1138, %r1139}, [%rd127];
	add.s32 	%r1500, %r1139, %r1500;
	add.s32 	%r1501, %r1138, %r1501;
$L__BB0_154:
	ld.global.u8 	%rs18, [%rd46+1];
	setp.eq.s16 	%p90, %rs18, 0;
	and.b64  	%rd97, %rd128, 4294967288;
	mad.lo.s64 	%rd98, %rd97, 40, %rd2;
	add.s64 	%rd47, %rd98, 32;
	@%p90 bra 	$L__BB0_156;
	ld.global.v2.u32 	{%r1140, %r1141}, [%rd47+40];
	add.s32 	%r1500, %r1141, %r1500;
	add.s32 	%r1501, %r1140, %r1501;
$L__BB0_156:
	ld.global.u8 	%rs19, [%rd46+2];
	setp.eq.s16 	%p91, %rs19, 0;
	@%p91 bra 	$L__BB0_158;
	ld.global.v2.u32 	{%r1142, %r1143}, [%rd47+80];
	add.s32 	%r1500, %r1143, %r1500;
	add.s32 	%r1501, %r1142, %r1501;
$L__BB0_158:
	ld.global.u8 	%rs20, [%rd46+3];
	setp.eq.s16 	%p92, %rs20, 0;
	@%p92 bra 	$L__BB0_160;
	ld.global.v2.u32 	{%r1144, %r1145}, [%rd47+120];
	add.s32 	%r1500, %r1145, %r1500;
	add.s32 	%r1501, %r1144, %r1501;
$L__BB0_160:
	ld.global.u8 	%rs21, [%rd46+4];
	setp.eq.s16 	%p93, %rs21, 0;
	@%p93 bra 	$L__BB0_162;
	ld.global.v2.u32 	{%r1146, %r1147}, [%rd47+160];
	add.s32 	%r1500, %r1147, %r1500;
	add.s32 	%r1501, %r1146, %r1501;
$L__BB0_162:
	ld.global.u8 	%rs22, [%rd46+5];
	setp.eq.s16 	%p94, %rs22, 0;
	@%p94 bra 	$L__BB0_164;
	ld.global.v2.u32 	{%r1148, %r1149}, [%rd47+200];
	add.s32 	%r1500, %r1149, %r1500;
	add.s32 	%r1501, %r1148, %r1501;
$L__BB0_164:
	ld.global.u8 	%rs23, [%rd46+6];
	setp.eq.s16 	%p95, %rs23, 0;
	@%p95 bra 	$L__BB0_166;
	ld.global.v2.u32 	{%r1150, %r1151}, [%rd47+240];
	add.s32 	%r1500, %r1151, %r1500;
	add.s32 	%r1501, %r1150, %r1501;
$L__BB0_166:
	ld.global.u8 	%rs24, [%rd46+7];
	setp.eq.s16 	%p96, %rs24, 0;
	@%p96 bra 	$L__BB0_168;
	ld.global.v2.u32 	{%r1152, %r1153}, [%rd47+280];
	add.s32 	%r1500, %r1153, %r1500;
	add.s32 	%r1501, %r1152, %r1501;
$L__BB0_168:
	add.s64 	%rd128, %rd128, 8;
	add.s64 	%rd99, %rd39, %rd128;
	add.s32 	%r1497, %r1497, 8;
	add.s64 	%rd127, %rd127, 320;
	setp.ne.s64 	%p97, %rd99, 0;
	@%p97 bra 	$L__BB0_152;
$L__BB0_169:
	setp.eq.s64 	%p98, %rd37, 0;
	@%p98 bra 	$L__BB0_190;
	setp.lt.u64 	%p99, %rd37, 4;
	@%p99 bra 	$L__BB0_180;
	cvt.u32.u64 	%r1155, %rd129;
	add.s32 	%r1156, %r556, %r1155;
	cvt.s64.s32 	%rd100, %r1156;
	add.s64 	%rd51, %rd3, %rd100;
	ld.global.u8 	%rs25, [%rd51];
	setp.eq.s16 	%p100, %rs25, 0;
	@%p100 bra 	$L__BB0_173;
	mad.lo.s64 	%rd101, %rd129, 40, %rd2;
	ld.global.v2.u32 	{%r1157, %r1158}, [%rd101+32];
	add.s32 	%r1500, %r1158, %r1500;
	add.s32 	%r1501, %r1157, %r1501;
$L__BB0_173:
	ld.global.u8 	%rs26, [%rd51+1];
	setp.eq.s16 	%p101, %rs26, 0;
	and.b64  	%rd102, %rd129, 4294967295;
	mad.lo.s64 	%rd103, %rd102, 40, %rd2;
	add.s64 	%rd52, %rd103, 32;
	@%p101 bra 	$L__BB0_175;
	ld.global.v2.u32 	{%r1159, %r1160}, [%rd52+40];
	add.s32 	%r1500, %r1160, %r1500;
	add.s32 	%r1501, %r1159, %r1501;
$L__BB0_175:
	ld.global.u8 	%rs27, [%rd51+2];
	setp.eq.s16 	%p102, %rs27, 0;
	@%p102 bra 	$L__BB0_177;
	ld.global.v2.u32 	{%r1161, %r1162}, [%rd52+80];
	add.s32 	%r1500, %r1162, %r1500;
	add.s32 	%r1501, %r1161, %r1501;
$L__BB0_177:
	ld.global.u8 	%rs28, [%rd51+3];
	setp.eq.s16 	%p103, %rs28, 0;
	@%p103 bra 	$L__BB0_179;
	ld.global.v2.u32 	{%r1163, %r1164}, [%rd52+120];
	add.s32 	%r1500, %r1164, %r1500;
	add.s32 	%r1501, %r1163, %r1501;
$L__BB0_179:
	add.s64 	%rd104, %rd129, 4;
	and.b64  	%rd129, %rd104, 4294967295;
$L__BB0_180:
	setp.eq.s64 	%p104, %rd30, 0;
	@%p104 bra 	$L__BB0_190;
	setp.eq.s64 	%p105, %rd30, 1;
	@%p105 bra 	$L__BB0_187;
	cvt.u32.u64 	%r1166, %rd129;
	add.s32 	%r1167, %r556, %r1166;
	cvt.s64.s32 	%rd105, %r1167;
	add.s64 	%rd55, %rd3, %rd105;
	ld.global.u8 	%rs29, [%rd55];
	setp.eq.s16 	%p106, %rs29, 0;
	@%p106 bra 	$L__BB0_184;
	mad.lo.s64 	%rd106, %rd129, 40, %rd2;
	ld.global.v2.u32 	{%r1168, %r1169}, [%rd106+32];
	add.s32 	%r1500, %r1169, %r1500;
	add.s32 	%r1501, %r1168, %r1501;
$L__BB0_184:
	ld.global.u8 	%rs30, [%rd55+1];
	setp.eq.s16 	%p107, %rs30, 0;
	@%p107 bra 	$L__BB0_186;
	and.b64  	%rd107, %rd129, 4294967295;
	mad.lo.s64 	%rd108, %rd107, 40, %rd2;
	ld.global.v2.u32 	{%r1170, %r1171}, [%rd108+72];
	add.s32 	%r1500, %r1171, %r1500;
	add.s32 	%r1501, %r1170, %r1501;
$L__BB0_186:
	add.s64 	%rd109, %rd129, 2;
	and.b64  	%rd129, %rd109, 4294967295;
$L__BB0_187:
	and.b64  	%rd110, %rd58, 1;
	setp.eq.b64 	%p108, %rd110, 1;
	not.pred 	%p109, %p108;
	@%p109 bra 	$L__BB0_190;
	cvt.u32.u64 	%r1172, %rd129;
	add.s32 	%r1173, %r556, %r1172;
	cvt.s64.s32 	%rd111, %r1173;
	add.s64 	%rd112, %rd3, %rd111;
	ld.global.u8 	%rs31, [%rd112];
	setp.eq.s16 	%p110, %rs31, 0;
	@%p110 bra 	$L__BB0_190;
	mad.lo.s64 	%rd113, %rd129, 40, %rd2;
	ld.global.v2.u32 	{%r1174, %r1175}, [%rd113+32];
	add.s32 	%r1500, %r1175, %r1500;
	add.s32 	%r1501, %r1174, %r1501;
$L__BB0_190:
	setp.gt.s32 	%p111, %r1501, 3000;
	selp.b32 	%r1176, 0, %r1500, %p111;
	cvta.to.global.u64 	%rd114, %rd60;
	shl.b64 	%rd115, %rd5, 2;
	add.s64 	%rd116, %rd114, %rd115;
	st.global.u32 	[%rd116], %r1176;
	cvta.to.global.u64 	%rd117, %rd59;
	add.s64 	%rd118, %rd117, %rd115;
	st.global.u32 	[%rd118], %r1501;
$L__BB0_191:
	ret;

}


// ===== COMPILED SASS (sm_100) =====

	.target	sm_100

	.elftype	@"ET_EXEC"


//--------------------- .note.nv.tkinfo           --------------------------
	.section	.note.nv.tkinfo,"",@"SHT_NOTE"
	.sectionflags	@"SHF_NOTE_NV_TKINFO"
	.tkinfo
        /*0018*/ 	.word	0x00000002
        /*0030*/ 	.string	""
        /*0030*/ 	.string	"ptxas"
        /*0030*/ 	.string	"Cuda compilation tools, release 13.0, V13.0.88"
        /*0030*/ 	.string	"Build cuda_13.0.r13.0/compiler.36424714_0"
        /*0030*/ 	.string	"-arch sm_100 -m 64 "



//--------------------- .note.nv.cuinfo           --------------------------
	.section	.note.nv.cuinfo,"",@"SHT_NOTE"
	.sectionflags	@"SHF_NOTE_NV_CUINFO"
        /*0018*/ 	.short	0x0002
        /*001a*/ 	.short	0x0064
        /*001c*/ 	.short	0x0082
	.zero		2


//--------------------- .nv.info                  --------------------------
	.section	.nv.info,"",@"SHT_CUDA_INFO"
	.align	4


	//----- nvinfo : EIATTR_REGCOUNT
	.align		4
        /*0000*/ 	.byte	0x04, 0x2f
        /*0002*/ 	.short	(.L_10 - .L_9)
	.align		4
.L_9:
        /*0004*/ 	.word	index@(_Z8mykernelPcS_mPiS0_PK4Itemd)
        /*0008*/ 	.word	0x0000002a


	//----- nvinfo : EIATTR_FRAME_SIZE
	.align		4
.L_10:
        /*000c*/ 	.byte	0x04, 0x11
        /*000e*/ 	.short	(.L_12 - .L_11)
	.align		4
.L_11:
        /*0010*/ 	.word	index@($__internal_2_$__cuda_sm20_rem_u64)
        /*0014*/ 	.word	0x00000030


	//----- nvinfo : EIATTR_FRAME_SIZE
	.align		4
.L_12:
        /*0018*/ 	.byte	0x04, 0x11
        /*001a*/ 	.short	(.L_14 - .L_13)
	.align		4
.L_13:
        /*001c*/ 	.word	index@($__internal_1_$__cuda_sm20_div_u64)
        /*0020*/ 	.word	0x00000030


	//----- nvinfo : EIATTR_FRAME_SIZE
	.align		4
.L_14:
        /*0024*/ 	.byte	0x04, 0x11
        /*0026*/ 	.short	(.L_16 - .L_15)
	.align		4
.L_15:
        /*0028*/ 	.word	index@($__internal_0_$__cuda_sm20_div_rn_f64_full)
        /*002c*/ 	.word	0x00000030


	//----- nvinfo : EIATTR_FRAME_SIZE
	.align		4
.L_16:
        /*0030*/ 	.byte	0x04, 0x11
        /*0032*/ 	.short	(.L_18 - .L_17)
	.align		4
.L_17:
        /*0034*/ 	.word	index@(_Z8mykernelPcS_mPiS0_PK4Itemd)
        /*0038*/ 	.word	0x00000030


	//----- nvinfo : EIATTR_MIN_STACK_SIZE
	.align		4
.L_18:
        /*003c*/ 	.byte	0x04, 0x12
        /*003e*/ 	.short	(.L_20 - .L_19)
	.align		4
.L_19:
        /*0040*/ 	.word	index@(_Z8mykernelPcS_mPiS0_PK4Itemd)
        /*0044*/ 	.word	0x00000030
.L_20:


//--------------------- .nv.compat                --------------------------
	.section	.nv.compat,"",@"SHT_CUDA_COMPAT_INFO"
	.align	4
        /*0000*/ 	.byte	0x02, 0x09, 0x00, 0x00, 0x02, 0x02, 0x01, 0x00, 0x02, 0x05, 0x05, 0x00, 0x03, 0x07, 0x01, 0x01
        /*0010*/ 	.byte	0x02, 0x03, 0x00, 0x00, 0x02, 0x06, 0x01, 0x00, 0x04, 0x0b, 0x08, 0x00, 0x01, 0x00, 0x00, 0x00
        /*0020*/ 	.byte	0x00, 0x00, 0x00, 0x00


//--------------------- .nv.info._Z8mykernelPcS_mPiS0_PK4Itemd --------------------------
	.section	.nv.info._Z8mykernelPcS_mPiS0_PK4Itemd,"",@"SHT_CUDA_INFO"
	.sectionflags	@""
	.align	4


	//----- nvinfo : EIATTR_CUDA_API_VERSION
	.align		4
        /*0000*/ 	.byte	0x04, 0x37
        /*0002*/ 	.short	(.L_22 - .L_21)
.L_21:
        /*0004*/ 	.word	0x00000082


	//----- nvinfo : EIATTR_KPARAM_INFO
	.align		4
.L_22:
        /*0008*/ 	.byte	0x04, 0x17
        /*000a*/ 	.short	(.L_24 - .L_23)
.L_23:
        /*000c*/ 	.word	0x00000000
        /*0010*/ 	.short	0x0006
        /*0012*/ 	.short	0x0030
        /*0014*/ 	.byte	0x00, 0xf0, 0x21, 0x00


	//----- nvinfo : EIATTR_KPARAM_INFO
	.align		4
.L_24:
        /*0018*/ 	.byte	0x04, 0x17
        /*001a*/ 	.short	(.L_26 - .L_25)
.L_25:
        /*001c*/ 	.word	0x00000000
        /*0020*/ 	.short	0x0005
        /*0022*/ 	.short	0x0028
        /*0024*/ 	.byte	0x00, 0xf5, 0x21, 0x00


	//----- nvinfo : EIATTR_KPARAM_INFO
	.align		4
.L_26:
        /*0028*/ 	.byte	0x04, 0x17
        /*002a*/ 	.short	(.L_28 - .L_27)
.L_27:
        /*002c*/ 	.word	0x00000000
        /*0030*/ 	.short	0x0004
        /*0032*/ 	.short	0x0020
        /*0034*/ 	.byte	0x00, 0xf5, 0x21, 0x00


	//----- nvinfo : EIATTR_KPARAM_INFO
	.align		4
.L_28:
        /*0038*/ 	.byte	0x04, 0x17
        /*003a*/ 	.short	(.L_30 - .L_29)
.L_29:
        /*003c*/ 	.word	0x00000000
        /*0040*/ 	.short	0x0003
        /*0042*/ 	.short	0x0018
        /*0044*/ 	.byte	0x00, 0xf5, 0x21, 0x00


	//----- nvinfo : EIATTR_KPARAM_INFO
	.align		4
.L_30:
        /*0048*/ 	.byte	0x04, 0x17
        /*004a*/ 	.short	(.L_32 - .L_31)
.L_31:
        /*004c*/ 	.word	0x00000000
        /*0050*/ 	.short	0x0002
        /*0052*/ 	.short	0x0010
        /*0054*/ 	.byte	0x00, 0xf0, 0x21, 0x00


	//----- nvinfo : EIATTR_KPARAM_INFO
	.align		4
.L_32:
        /*0058*/ 	.byte	0x04, 0x17
        /*005a*/ 	.short	(.L_34 - .L_33)
.L_33:
        /*005c*/ 	.word	0x00000000
        /*0060*/ 	.short	0x0001
        /*0062*/ 	.short	0x0008
        /*0064*/ 	.byte	0x00, 0xf5, 0x21, 0x00


	//----- nvinfo : EIATTR_KPARAM_INFO
	.align		4
.L_34:
        /*0068*/ 	.byte	0x04, 0x17
        /*006a*/ 	.short	(.L_36 - .L_35)
.L_35:
        /*006c*/ 	.word	0x00000000
        /*0070*/ 	.short	0x0000
        /*0072*/ 	.short	0x0000
        /*0074*/ 	.byte	0x00, 0xf5, 0x21, 0x00


	//----- nvinfo : EIATTR_SPARSE_MMA_MASK
	.align		4
.L_36:
        /*0078*/ 	.byte	0x03, 0x50
        /*007a*/ 	.short	0x0000


	//----- nvinfo : EIATTR_MAXREG_COUNT
	.align		4
        /*007c*/ 	.byte	0x03, 0x1b
        /*007e*/ 	.short	0x00ff


	//----- nvinfo : EIATTR_MERCURY_ISA_VERSION
	.align		4
        /*0080*/ 	.byte	0x03, 0x5f
        /*0082*/ 	.short	0x0101


	//----- nvinfo : EIATTR_VRC_CTA_INIT_COUNT
	.align		4
        /*0084*/ 	.byte	0x02, 0x4a
	.zero		1
	.zero		1


	//----- nvinfo : EIATTR_EXIT_INSTR_OFFSETS
	.align		4
        /*0088*/ 	.byte	0x04, 0x1c
        /*008a*/ 	.short	(.L_38 - .L_37)


	//   ....[0]....
.L_37:
        /*008c*/ 	.word	0x000026e0


	//   ....[1]....
        /*0090*/ 	.word	0x00004cb0


	//----- nvinfo : EIATTR_CRS_STACK_SIZE
	.align		4
.L_38:
        /*0094*/ 	.byte	0x04, 0x1e
        /*0096*/ 	.short	(.L_40 - .L_39)
.L_39:
        /*0098*/ 	.word	0x00000000


	//----- nvinfo : EIATTR_CBANK_PARAM_SIZE
	.align		4
.L_40:
        /*009c*/ 	.byte	0x03, 0x19
        /*009e*/ 	.short	0x0038


	//----- nvinfo : EIATTR_PARAM_CBANK
	.align		4
        /*00a0*/ 	.byte	0x04, 0x0a
        /*00a2*/ 	.short	(.L_42 - .L_41)
	.align		4
.L_41:
        /*00a4*/ 	.word	index@(.nv.constant0._Z8mykernelPcS_mPiS0_PK4Itemd)
        /*00a8*/ 	.short	0x0380
        /*00aa*/ 	.short	0x0038


	//----- nvinfo : EIATTR_SW_WAR
	.align		4
.L_42:
        /*00ac*/ 	.byte	0x04, 0x36
        /*00ae*/ 	.short	(.L_44 - .L_43)
.L_43:
        /*00b0*/ 	.word	0x00000008
.L_44:


//--------------------- .nv.callgraph             --------------------------
	.section	.nv.callgraph,"",@"SHT_CUDA_CALLGRAPH"
	.align	4
	.sectionentsize	8
	.align		4
        /*0000*/ 	.word	0x00000000
	.align		4
        /*0004*/ 	.word	0xffffffff
	.align		4
        /*0008*/ 	.word	0x00000000
	.align		4
        /*000c*/ 	.word	0xfffffffe
	.align		4
        /*0010*/ 	.word	0x00000000
	.align		4
        /*0014*/ 	.word	0xfffffffd
	.align		4
        /*0018*/ 	.word	0x00000000
	.align		4
        /*001c*/ 	.word	0xfffffffc


//--------------------- .nv.constant4             --------------------------
	.section	.nv.constant4,"a",@progbits
	.align	8
	.align		8
.nv.constant4:
        /*0000*/ 	.dword	precalc_xorwow_matrix
	.align		8
        /*0008*/ 	.dword	precalc_xorwow_offset_matrix
	.align		8
        /*0010*/ 	.dword	mrg32k3aM1
	.align		8
        /*0018*/ 	.dword	mrg32k3aM2
	.align		8
        /*0020*/ 	.dword	mrg32k3aM1SubSeq
	.align		8
        /*0028*/ 	.dword	mrg32k3aM2SubSeq
	.align		8
        /*0030*/ 	.dword	mrg32k3aM1Seq
	.align		8
        /*0038*/ 	.dword	mrg32k3aM2Seq


//--------------------- .nv.constant3             --------------------------
	.section	.nv.constant3,"a",@progbits
	.align	8
.nv.constant3:
	.type		__cr_lgamma_table,@object
	.size		__cr_lgamma_table,(.L_8 - __cr_lgamma_table)
__cr_lgamma_table:
        /*0000*/ 	.byte	0x00, 0x00, 0x00, 0x00, 0x00, 0x00, 0x00, 0x00, 0x00, 0x00, 0x00, 0x00, 0x00, 0x00, 0x00, 0x00
        /*0010*/ 	.byte	0xef, 0x39, 0xfa, 0xfe, 0x42, 0x2e, 0xe6, 0x3f, 0x02, 0x20, 0x2a, 0xfa, 0x0b, 0xab, 0xfc, 0x3f
        /*0020*/ 	.byte	0xf9, 0x2c, 0x92, 0x7c, 0xa7, 0x6c, 0x09, 0x40, 0xc9, 0x79, 0x44, 0x3c, 0x64, 0x26, 0x13, 0x40
        /*0030*/ 	.byte	0xca, 0x01, 0xcf, 0x3a, 0x27, 0x51, 0x1a, 0x40, 0x30, 0xcc, 0x2d, 0xf3, 0xe1, 0x0c, 0x21, 0x40
        /*0040*/ 	.byte	0x0d, 0xb7, 0xfc, 0x82, 0x8e, 0x35, 0x25, 0x40
.L_8:


//--------------------- .text._Z8mykernelPcS_mPiS0_PK4Itemd --------------------------
	.section	.text._Z8mykernelPcS_mPiS0_PK4Itemd,"ax",@progbits
	.align	128
        .global         _Z8mykernelPcS_mPiS0_PK4Itemd
        .type           _Z8mykernelPcS_mPiS0_PK4Itemd,@function
        .size           _Z8mykernelPcS_mPiS0_PK4Itemd,(.L_x_58 - _Z8mykernelPcS_mPiS0_PK4Itemd)
        .other          _Z8mykernelPcS_mPiS0_PK4Itemd,@"STO_CUDA_ENTRY STV_DEFAULT"
_Z8mykernelPcS_mPiS0_PK4Itemd:
.text._Z8mykernelPcS_mPiS0_PK4Itemd:
[----:B------:R-:W0:Y:S01]  /*0000*/  LDC R1, c[0x0][0x37c] ;  /* 0x0000df00ff017b82 */ /* 0x000e220000000800 */
[----:B------:R-:W1:Y:S01]  /*0010*/  S2R R0, SR_CTAID.X ;  /* 0x0000000000007919 */ /* 0x000e620000002500 */
[----:B------:R-:W1:Y:S01]  /*0020*/  LDCU UR4, c[0x0][0x360] ;  /* 0x00006c00ff0477ac */ /* 0x000e620008000800 */
[----:B0-----:R-:W-:Y:S01]  /*0030*/  VIADD R1, R1, 0xffffffd0 ;  /* 0xffffffd001017836 */ /* 0x001fe20000000000 */
[----:B------:R-:W-:Y:S01]  /*0040*/  BSSY.RECONVERGENT B0, `(.L_x_0) ;  /* 0x0000268000007945 */ /* 0x000fe20003800200 */
[----:B------:R-:W1:Y:S01]  /*0050*/  S2R R3, SR_TID.X ;  /* 0x0000000000037919 */ /* 0x000e620000002100 */
[----:B------:R-:W-:Y:S01]  /*0060*/  IMAD.MOV.U32 R13, RZ, RZ, -0x75bd8fc ;  /* 0xf8a42704ff0d7424 */ /* 0x000fe200078e00ff */
[----:B------:R-:W0:Y:S01]  /*0070*/  LDCU.64 UR12, c[0x0][0x358] ;  /* 0x00006b00ff0c77ac */ /* 0x000e220008000a00 */
[----:B------:R-:W-:Y:S02]  /*0080*/  IMAD.MOV.U32 R10, RZ, RZ, -0x23270784 ;  /* 0xdcd8f87cff0a7424 */ /* 0x000fe400078e00ff */
[----:B------:R-:W-:-:S02]  /*0090*/  IMAD.MOV.U32 R9, RZ, RZ, -0x75bd8fc ;  /* 0xf8a42704ff097424 */ /* 0x000fc400078e00ff */
[----:B-1----:R-:W-:-:S04]  /*00a0*/  IMAD R0, R0, UR4, R3 ;  /* 0x0000000400007c24 */ /* 0x002fc8000f8e0203 */
[C---:B------:R-:W-:Y:S01]  /*00b0*/  VIADD R2, R0.reuse, 0x1 ;  /* 0x0000000100027836 */ /* 0x040fe20000000000 */
[----:B------:R-:W-:-:S04]  /*00c0*/  ISETP.NE.AND P0, PT, R0, RZ, PT ;  /* 0x000000ff0000720c */ /* 0x000fc80003f05270 */
[----:B------:R-:W-:-:S05]  /*00d0*/  LOP3.LUT R2, R2, 0xaad26b49, RZ, 0x3c, !PT ;  /* 0xaad26b4902027812 */ /* 0x000fca00078e3cff */
[----:B------:R-:W-:Y:S02]  /*00e0*/  IMAD R4, R2, 0x4182bed5, RZ ;  /* 0x4182bed502047824 */ /* 0x000fe400078e02ff */
[----:B------:R-:W-:Y:S02]  /*00f0*/  IMAD.MOV.U32 R2, RZ, RZ, -0x23270784 ;  /* 0xdcd8f87cff027424 */ /* 0x000fe400078e00ff */
[C---:B------:R-:W-:Y:S01]  /*0100*/  VIADD R3, R4.reuse, 0x583f19 ;  /* 0x00583f1904037836 */ /* 0x040fe20000000000 */
[C---:B------:R-:W-:Y:S01]  /*0110*/  LOP3.LUT R8, R4.reuse, 0x159a55e5, RZ, 0x3c, !PT ;  /* 0x159a55e504087812 */ /* 0x040fe200078e3cff */
[C---:B------:R-:W-:Y:S02]  /*0120*/  VIADD R6, R4.reuse, 0xd9f6dc18 ;  /* 0xd9f6dc1804067836 */ /* 0x040fe40000000000 */
[----:B------:R-:W-:Y:S02]  /*0130*/  VIADD R7, R4, 0x75bcd15 ;  /* 0x075bcd1504077836 */ /* 0x000fe40000000000 */
[----:B------:R-:W-:-:S02]  /*0140*/  IMAD.MOV.U32 R12, RZ, RZ, R8 ;  /* 0x000000ffff0c7224 */ /* 0x000fc400078e0008 */
[----:B------:R-:W-:Y:S01]  /*0150*/  IMAD.MOV.U32 R11, RZ, RZ, R3 ;  /* 0x000000ffff0b7224 */ /* 0x000fe200078e0003 */
[----:B------:R1:W-:Y:S04]  /*0160*/  STL.64 [R1], R6 ;  /* 0x0000000601007387 */ /* 0x0003e80000100a00 */
[----:B------:R1:W-:Y:S04]  /*0170*/  STL.64 [R1+0x8], R12 ;  /* 0x0000080c01007387 */ /* 0x0003e80000100a00 */
[----:B------:R1:W-:Y:S01]  /*0180*/  STL.64 [R1+0x10], R10 ;  /* 0x0000100a01007387 */ /* 0x0003e20000100a00 */
[----:B0-----:R-:W-:Y:S05]  /*0190*/  @!P0 BRA `(.L_x_1) ;  /* 0x0000002400488947 */ /* 0x001fea0003800000 */
[----:B------:R-:W-:Y:S02]  /*01a0*/  IMAD.MOV.U32 R14, RZ, RZ, RZ ;  /* 0x000000ffff0e7224 */ /* 0x000fe400078e00ff */
[----:B-1----:R-:W-:Y:S02]  /*01b0*/  IMAD.MOV.U32 R6, RZ, RZ, R0 ;  /* 0x000000ffff067224 */ /* 0x002fe400078e0000 */
[----:B------:R-:W-:Y:S02]  /*01c0*/  IMAD.MOV.U32 R5, RZ, RZ, RZ ;  /* 0x000000ffff057224 */ /* 0x000fe400078e00ff */
[----:B------:R-:W-:Y:S02]  /*01d0*/  IMAD.MOV.U32 R9, RZ, RZ, -0x75bd8fc ;  /* 0xf8a42704ff097424 */ /* 0x000fe400078e00ff */
[----:B------:R-:W-:-:S07]  /*01e0*/  IMAD.MOV.U32 R2, RZ, RZ, -0x23270784 ;  /* 0xdcd8f87cff027424 */ /* 0x000fce00078e00ff */
.L_x_10:
[----:B------:R-:W-:Y:S01]  /*01f0*/  LOP3.LUT R20, R6, 0x3, RZ, 0xc0, !PT ;  /* 0x0000000306147812 */ /* 0x000fe200078ec0ff */
[----:B------:R-:W-:Y:S03]  /*0200*/  BSSY.RECONVERGENT B1, `(.L_x_2) ;  /* 0x0000245000017945 */ /* 0x000fe60003800200 */
[----:B------:R-:W-:-:S04]  /*0210*/  ISETP.NE.U32.AND P0, PT, R20, RZ, PT ;  /* 0x000000ff1400720c */ /* 0x000fc80003f05070 */
[----:B------:R-:W-:-:S13]  /*0220*/  ISETP.NE.AND.EX P0, PT, RZ, RZ, PT, P0 ;  /* 0x000000ffff00720c */ /* 0x000fda0003f05300 */
[----:B012---:R-:W-:Y:S05]  /*0230*/  @!P0 BRA `(.L_x_3) ;  /* 0x0000002400048947 */ /* 0x007fea0003800000 */
[----:B------:R-:W0:Y:S01]  /*0240*/  LDC.64 R10, c[0x4][RZ] ;  /* 0x01000000ff0a7b82 */ /* 0x000e220000000a00 */
[----:B------:R-:W-:Y:S01]  /*0250*/  IMAD.MOV.U32 R16, RZ, RZ, RZ ;  /* 0x000000ffff107224 */ /* 0x000fe200078e00ff */
[----:B------:R-:W-:Y:S02]  /*0260*/  CS2R R2, SRZ ;  /* 0x0000000000027805 */ /* 0x000fe4000001ff00 */
[----:B------:R-:W-:Y:S01]  /*0270*/  CS2R R8, SRZ ;  /* 0x0000000000087805 */ /* 0x000fe2000001ff00 */
[----:B------:R-:W-:Y:S02]  /*0280*/  IMAD.MOV.U32 R7, RZ, RZ, RZ ;  /* 0x000000ffff077224 */ /* 0x000fe400078e00ff */
[----:B0-----:R-:W-:-:S07]  /*0290*/  IMAD.WIDE.U32 R10, R14, 0xc80, R10 ;  /* 0x00000c800e0a7825 */ /* 0x001fce00078e000a */
.L_x_5:
[----:B------:R-:W-:-:S06]  /*02a0*/  IMAD R15, R16, 0x4, R1 ;  /* 0x00000004100f7824 */ /* 0x000fcc00078e0201 */
[----:B------:R-:W5:Y:S01]  /*02b0*/  LDL R15, [R15+0x4] ;  /* 0x000004000f0f7983 */ /* 0x000f620000100800 */
[----:B------:R-:W-:Y:S01]  /*02c0*/  IMAD.SHL.U32 R17, R16, 0x20, RZ ;  /* 0x0000002010117824 */ /* 0x000fe200078e00ff */
[----:B------:R-:W-:-:S06]  /*02d0*/  UMOV UR4, URZ ;  /* 0x000000ff00047c82 */ /* 0x000fcc0008000000 */
.L_x_4:
[----:B-----5:R-:W-:Y:S01]  /*02e0*/  SHF.R.U32.HI R25, RZ, UR4, R15 ;  /* 0x00000004ff197c19 */ /* 0x020fe2000801160f */
[----:B------:R-:W-:-:S03]  /*02f0*/  VIADD R12, R17, UR4 ;  /* 0x00000004110c7c36 */ /* 0x000fc60008000000 */
[----:B------:R-:W-:-:S04]  /*0300*/  LOP3.LUT R13, R25, 0x1, RZ, 0xc0, !PT ;  /* 0x00000001190d7812 */ /* 0x000fc800078ec0ff */
[----:B------:R-:W-:Y:S01]  /*0310*/  ISETP.NE.U32.AND P0, PT, R13, 0x1, PT ;  /* 0x000000010d00780c */ /* 0x000fe20003f05070 */
[----:B------:R-:W-:-:S03]  /*0320*/  IMAD R13, R12, 0x5, RZ ;  /* 0x000000050c0d7824 */ /* 0x000fc600078e02ff */
[----:B------:R-:W-:Y:S01]  /*0330*/  R2P PR, R25, 0x7e ;  /* 0x0000007e19007804 */ /* 0x000fe20000000000 */
[----:B------:R-:W-:-:S08]  /*0340*/  IMAD.WIDE.U32 R12, R13, 0x4, R10 ;  /* 0x000000040d0c7825 */ /* 0x000fd000078e000a */
[----:B------:R-:W2:Y:S04]  /*0350*/  @!P0 LDG.E R26, desc[UR12][R12.64+0x10] ;  /* 0x0000100c0c1a8981 */ /* 0x000ea8000c1e1900 */
[----:B------:R-:W3:Y:S04]  /*0360*/  @!P0 LDG.E R24, desc[UR12][R12.64+0x8] ;  /* 0x0000080c0c188981 */ /* 0x000ee8000c1e1900 */
[----:B------:R-:W4:Y:S04]  /*0370*/  @P1 LDG.E R28, desc[UR12][R12.64+0x24] ;  /* 0x0000240c0c1c1981 */ /* 0x000f28000c1e1900 */
[----:B------:R-:W4:Y:S04]  /*0380*/  @!P0 LDG.E R22, desc[UR12][R12.64] ;  /* 0x0000000c0c168981 */ /* 0x000f28000c1e1900 */
[----:B------:R-:W4:Y:S04]  /*0390*/  @!P0 LDG.E R19, desc[UR12][R12.64+0x4] ;  /* 0x0000040c0c138981 */ /* 0x000f28000c1e1900 */
[----:B------:R-:W4:Y:S04]  /*03a0*/  @!P0 LDG.E R21, desc[UR12][R12.64+0xc] ;  /* 0x00000c0c0c158981 */ /* 0x000f28000c1e1900 */
[----:B------:R-:W4:Y:S04]  /*03b0*/  @P1 LDG.E R18, desc[UR12][R12.64+0x14] ;  /* 0x0000140c0c121981 */ /* 0x000f28000c1e1900 */
        /* <DEDUP_REMOVED lines=9> */
[----:B------:R-:W4:Y:S01]  /*0450*/  @P6 LDG.E R38, desc[UR12][R12.64+0x88] ;  /* 0x0000880c0c266981 */ /* 0x000f22000c1e1900 */
[----:B--2---:R-:W-:-:S03]  /*0460*/  @!P0 LOP3.LUT R3, R3, R26, RZ, 0x3c, !PT ;  /* 0x0000001a03038212 */ /* 0x004fc600078e3cff */
[----:B------:R-:W2:Y:S01]  /*0470*/  @P2 LDG.E R26, desc[UR12][R12.64+0x30] ;  /* 0x0000300c0c1a2981 */ /* 0x000ea2000c1e1900 */
[----:B---3--:R-:W-:-:S03]  /*0480*/  @!P0 LOP3.LUT R9, R9, R24, RZ, 0x3c, !PT ;  /* 0x0000001809098212 */ /* 0x008fc600078e3cff */
[----:B------:R-:W3:Y:S01]  /*0490*/  @P2 LDG.E R24, desc[UR12][R12.64+0x28] ;  /* 0x0000280c0c182981 */ /* 0x000ee2000c1e1900 */
[----:B----4-:R-:W-:-:S03]  /*04a0*/  @P1 LOP3.LUT R3, R3, R28, RZ, 0x3c, !PT ;  /* 0x0000001c03031212 */ /* 0x010fc600078e3cff */
[----:B------:R-:W4:Y:S01]  /*04b0*/  @P3 LDG.E R28, desc[UR12][R12.64+0x3c] ;  /* 0x00003c0c0c1c3981 */ /* 0x000f22000c1e1900 */
[----:B------:R-:W-:-:S03]  /*04c0*/  @!P0 LOP3.LUT R7, R7, R22, RZ, 0x3c, !PT ;  /* 0x0000001607078212 */ /* 0x000fc600078e3cff */
[----:B------:R-:W2:Y:S01]  /*04d0*/  @P1 LDG.E R22, desc[UR12][R12.64+0x1c] ;  /* 0x00001c0c0c161981 */ /* 0x000ea2000c1e1900 */
[----:B------:R-:W-:-:S03]  /*04e0*/  @!P0 LOP3.LUT R8, R8, R19, RZ, 0x3c, !PT ;  /* 0x0000001308088212 */ /* 0x000fc600078e3cff */
[----:B------:R-:W2:Y:S01]  /*04f0*/  @P1 LDG.E R19, desc[UR12][R12.64+0x18] ;  /* 0x0000180c0c131981 */ /* 0x000ea2000c1e1900 */
[----:B------:R-:W-:-:S03]  /*0500*/  @!P0 LOP3.LUT R2, R2, R21, RZ, 0x3c, !PT ;  /* 0x0000001502028212 */ /* 0x000fc600078e3cff */
[----:B------:R-:W2:Y:S01]  /*0510*/  @P1 LDG.E R21, desc[UR12][R12.64+0x20] ;  /* 0x0000200c0c151981 */ /* 0x000ea2000c1e1900 */
[----:B------:R-:W-:-:S03]  /*0520*/  @P1 LOP3.LUT R7, R7, R18, RZ, 0x3c, !PT ;  /* 0x0000001207071212 */ /* 0x000fc600078e3cff */
[----:B------:R-:W2:Y:S01]  /*0530*/  @P4 LDG.E R18, desc[UR12][R12.64+0x50] ;  /* 0x0000500c0c124981 */ /* 0x000ea2000c1e1900 */
[----:B------:R-:W-:-:S03]  /*0540*/  @P2 LOP3.LUT R3, R3, R30, RZ, 0x3c, !PT ;  /* 0x0000001e03032212 */ /* 0x000fc600078e3cff */
[----:B------:R-:W2:Y:S01]  /*0550*/  @P3 LDG.E R30, desc[UR12][R12.64+0x44] ;  /* 0x0000440c0c1e3981 */ /* 0x000ea2000c1e1900 */
[----:B------:R-:W-:-:S03]  /*0560*/  @P3 LOP3.LUT R3, R3, R32, RZ, 0x3c, !PT ;  /* 0x0000002003033212 */ /* 0x000fc600078e3cff */
[----:B------:R-:W2:Y:S01]  /*0570*/  @P4 LDG.E R32, desc[UR12][R12.64+0x58] ;  /* 0x0000580c0c204981 */ /* 0x000ea2000c1e1900 */
[----:B------:R-:W-:Y:S02]  /*0580*/  LOP3.LUT P0, RZ, R25, 0x80, RZ, 0xc0, !PT ;  /* 0x0000008019ff7812 */ /* 0x000fe4000780c0ff */
[----:B---3--:R-:W-:Y:S02]  /*0590*/  @P2 LOP3.LUT R7, R7, R24, RZ, 0x3c, !PT ;  /* 0x0000001807072212 */ /* 0x008fe400078e3cff */
[----:B------:R-:W3:Y:S02]  /*05a0*/  @P6 LDG.E R24, desc[UR12][R12.64+0x78] ;  /* 0x0000780c0c186981 */ /* 0x000ee4000c1e1900 */
[----:B----4-:R-:W-:-:S07]  /*05b0*/  @P3 LOP3.LUT R7, R7, R28, RZ, 0x3c, !PT ;  /* 0x0000001c07073212 */ /* 0x010fce00078e3cff */
[----:B------:R-:W4:Y:S01]  /*05c0*/  @P0 LDG.E R28, desc[UR12][R12.64+0x8c] ;  /* 0x00008c0c0c1c0981 */ /* 0x000f22000c1e1900 */
[----:B--2---:R-:W-:-:S03]  /*05d0*/  @P1 LOP3.LUT R9, R9, R22, RZ, 0x3c, !PT ;  /* 0x0000001609091212 */ /* 0x004fc600078e3cff */
[----:B------:R-:W2:Y:S01]  /*05e0*/  @P5 LDG.E R22, desc[UR12][R12.64+0x6c] ;  /* 0x00006c0c0c165981 */ /* 0x000ea2000c1e1900 */
[----:B------:R-:W-:-:S03]  /*05f0*/  @P1 LOP3.LUT R8, R8, R19, RZ, 0x3c, !PT ;  /* 0x0000001308081212 */ /* 0x000fc600078e3cff */
[----:B------:R-:W3:Y:S01]  /*0600*/  @P4 LDG.E R19, desc[UR12][R12.64+0x5c] ;  /* 0x00005c0c0c134981 */ /* 0x000ee2000c1e1900 */
[----:B------:R-:W-:Y:S02]  /*0610*/  @P2 LOP3.LUT R9, R9, R26, RZ, 0x3c, !PT ;  /* 0x0000001a09092212 */ /* 0x000fe400078e3cff */
[----:B------:R-:W-:Y:S01]  /*0620*/  @P1 LOP3.LUT R2, R2, R21, RZ, 0x3c, !PT ;  /* 0x0000001502021212 */ /* 0x000fe200078e3cff */
[----:B------:R-:W4:Y:S01]  /*0630*/  @P6 LDG.E R26, desc[UR12][R12.64+0x80] ;  /* 0x0000800c0c1a6981 */ /* 0x000f22000c1e1900 */
[----:B------:R-:W-:Y:S02]  /*0640*/  @P2 LOP3.LUT R8, R8, R23, RZ, 0x3c, !PT ;  /* 0x0000001708082212 */ /* 0x000fe400078e3cff */
[----:B------:R-:W-:Y:S01]  /*0650*/  @P4 LOP3.LUT R7, R7, R18, RZ, 0x3c, !PT ;  /* 0x0000001207074212 */ /* 0x000fe200078e3cff */
[----:B------:R-:W4:Y:S01]  /*0660*/  @P5 LDG.E R21, desc[UR12][R12.64+0x68] ;  /* 0x0000680c0c155981 */ /* 0x000f22000c1e1900 */
[----:B------:R-:W-:-:S03]  /*0670*/  @P2 LOP3.LUT R2, R2, R27, RZ, 0x3c, !PT ;  /* 0x0000001b02022212 */ /* 0x000fc600078e3cff */
[----:B------:R-:W4:Y:S01]  /*0680*/  @P5 LDG.E R18, desc[UR12][R12.64+0x64] ;  /* 0x0000640c0c125981 */ /* 0x000f22000c1e1900 */
[----:B------:R-:W-:-:S03]  /*0690*/  @P3 LOP3.LUT R8, R8, R29, RZ, 0x3c, !PT ;  /* 0x0000001d08083212 */ /* 0x000fc600078e3cff */
[----:B------:R-:W4:Y:S01]  /*06a0*/  @P5 LDG.E R23, desc[UR12][R12.64+0x70] ;  /* 0x0000700c0c175981 */ /* 0x000f22000c1e1900 */
[----:B------:R-:W-:-:S03]  /*06b0*/  @P3 LOP3.LUT R9, R9, R30, RZ, 0x3c, !PT ;  /* 0x0000001e09093212 */ /* 0x000fc600078e3cff */
[----:B------:R-:W4:Y:S01]  /*06c0*/  @P6 LDG.E R27, desc[UR12][R12.64+0x7c] ;  /* 0x00007c0c0c1b6981 */ /* 0x000f22000c1e1900 */
[----:B------:R-:W-:-:S03]  /*06d0*/  @P3 LOP3.LUT R2, R2, R31, RZ, 0x3c, !PT ;  /* 0x0000001f02023212 */ /* 0x000fc600078e3cff */
[----:B------:R-:W4:Y:S01]  /*06e0*/  @P6 LDG.E R29, desc[UR12][R12.64+0x84] ;  /* 0x0000840c0c1d6981 */ /* 0x000f22000c1e1900 */
[----:B------:R-:W-:Y:S02]  /*06f0*/  @P4 LOP3.LUT R8, R8, R33, RZ, 0x3c, !PT ;  /* 0x0000002108084212 */ /* 0x000fe400078e3cff */
[----:B------:R-:W-:Y:S01]  /*0700*/  @P4 LOP3.LUT R9, R9, R32, RZ, 0x3c, !PT ;  /* 0x0000002009094212 */ /* 0x000fe200078e3cff */
[----:B------:R-:W4:Y:S04]  /*0710*/  @P0 LDG.E R31, desc[UR12][R12.64+0x90] ;  /* 0x0000900c0c1f0981 */ /* 0x000f28000c1e1900 */
[----:B------:R-:W4:Y:S04]  /*0720*/  @P0 LDG.E R30, desc[UR12][R12.64+0x94] ;  /* 0x0000940c0c1e0981 */ /* 0x000f28000c1e1900 */
[----:B------:R-:W4:Y:S04]  /*0730*/  @P0 LDG.E R33, desc[UR12][R12.64+0x98] ;  /* 0x0000980c0c210981 */ /* 0x000f28000c1e1900 */
[----:B------:R-:W4:Y:S01]  /*0740*/  @P0 LDG.E R32, desc[UR12][R12.64+0x9c] ;  /* 0x00009c0c0c200981 */ /* 0x000f22000c1e1900 */
[----:B------:R-:W-:-:S04]  /*0750*/  @P4 LOP3.LUT R3, R3, R34, RZ, 0x3c, !PT ;  /* 0x0000002203034212 */ /* 0x000fc800078e3cff */
[----:B------:R-:W-:-:S04]  /*0760*/  @P5 LOP3.LUT R3, R3, R36, RZ, 0x3c, !PT ;  /* 0x0000002403035212 */ /* 0x000fc800078e3cff */
[----:B------:R-:W-:Y:S02]  /*0770*/  @P6 LOP3.LUT R3, R3, R38, RZ, 0x3c, !PT ;  /* 0x0000002603036212 */ /* 0x000fe400078e3cff */
[----:B--2---:R-:W-:Y:S02]  /*0780*/  @P5 LOP3.LUT R9, R9, R22, RZ, 0x3c, !PT ;  /* 0x0000001609095212 */ /* 0x004fe400078e3cff */
[----:B---3--:R-:W-:Y:S02]  /*0790*/  @P4 LOP3.LUT R2, R2, R19, RZ, 0x3c, !PT ;  /* 0x0000001302024212 */ /* 0x008fe400078e3cff */
[----:B----4-:R-:W-:Y:S02]  /*07a0*/  @P6 LOP3.LUT R9, R9, R26, RZ, 0x3c, !PT ;  /* 0x0000001a09096212 */ /* 0x010fe400078e3cff */
[----:B------:R-:W-:Y:S02]  /*07b0*/  @P5 LOP3.LUT R8, R8, R21, RZ, 0x3c, !PT ;  /* 0x0000001508085212 */ /* 0x000fe400078e3cff */
[----:B------:R-:W-:-:S02]  /*07c0*/  @P5 LOP3.LUT R7, R7, R18, RZ, 0x3c, !PT ;  /* 0x0000001207075212 */ /* 0x000fc400078e3cff */
[----:B------:R-:W-:Y:S02]  /*07d0*/  @P5 LOP3.LUT R2, R2, R23, RZ, 0x3c, !PT ;  /* 0x0000001702025212 */ /* 0x000fe400078e3cff */
[----:B------:R-:W-:Y:S02]  /*07e0*/  @P6 LOP3.LUT R7, R7, R24, RZ, 0x3c, !PT ;  /* 0x0000001807076212 */ /* 0x000fe400078e3cff */
[----:B------:R-:W-:Y:S02]  /*07f0*/  @P6 LOP3.LUT R8, R8, R27, RZ, 0x3c, !PT ;  /* 0x0000001b08086212 */ /* 0x000fe400078e3cff */
[----:B------:R-:W-:Y:S02]  /*0800*/  @P6 LOP3.LUT R2, R2, R29, RZ, 0x3c, !PT ;  /* 0x0000001d02026212 */ /* 0x000fe400078e3cff */
[----:B------:R-:W-:Y:S02]  /*0810*/  @P0 LOP3.LUT R7, R7, R28, RZ, 0x3c, !PT ;  /* 0x0000001c07070212 */ /* 0x000fe400078e3cff */
[----:B------:R-:W-:-:S02]  /*0820*/  @P0 LOP3.LUT R8, R8, R31, RZ, 0x3c, !PT ;  /* 0x0000001f08080212 */ /* 0x000fc400078e3cff */
[----:B------:R-:W-:Y:S02]  /*0830*/  @P0 LOP3.LUT R9, R9, R30, RZ, 0x3c, !PT ;  /* 0x0000001e09090212 */ /* 0x000fe400078e3cff */
[----:B------:R-:W-:Y:S02]  /*0840*/  @P0 LOP3.LUT R2, R2, R33, RZ, 0x3c, !PT ;  /* 0x0000002102020212 */ /* 0x000fe400078e3cff */
[----:B------:R-:W-:Y:S02]  /*0850*/  @P0 LOP3.LUT R3, R3, R32, RZ, 0x3c, !PT ;  /* 0x0000002003030212 */ /* 0x000fe400078e3cff */
[----:B------:R-:W-:-:S13]  /*0860*/  R2P PR, R25.B1, 0x7f ;  /* 0x0000007f19007804 */ /* 0x000fda0000001000 */
[----:B------:R-:W2:Y:S04]  /*0870*/  @P0 LDG.E R22, desc[UR12][R12.64+0xa0] ;  /* 0x0000a00c0c160981 */ /* 0x000ea8000c1e1900 */
[----:B------:R-:W3:Y:S04]  /*0880*/  @P0 LDG.E R26, desc[UR12][R12.64+0xb0] ;  /* 0x0000b00c0c1a0981 */ /* 0x000ee8000c1e1900 */
        /* <DEDUP_REMOVED lines=12> */
[----:B--2---:R-:W-:-:S03]  /*0950*/  @P0 LOP3.LUT R7, R7, R22, RZ, 0x3c, !PT ;  /* 0x0000001607070212 */ /* 0x004fc600078e3cff */
[----:B------:R-:W2:Y:S01]  /*0960*/  @P1 LDG.E R22, desc[UR12][R12.64+0xc4] ;  /* 0x0000c40c0c161981 */ /* 0x000ea2000c1e1900 */
[----:B---3--:R-:W-:-:S03]  /*0970*/  @P0 LOP3.LUT R3, R3, R26, RZ, 0x3c, !PT ;  /* 0x0000001a03030212 */ /* 0x008fc600078e3cff */
[----:B------:R-:W3:Y:S01]  /*0980*/  @P2 LDG.E R26, desc[UR12][R12.64+0xd0] ;  /* 0x0000d00c0c1a2981 */ /* 0x000ee2000c1e1900 */
[----:B----4-:R-:W-:-:S03]  /*0990*/  @P0 LOP3.LUT R8, R8, R21, RZ, 0x3c, !PT ;  /* 0x0000001508080212 */ /* 0x010fc600078e3cff */
[----:B------:R-:W4:Y:S01]  /*09a0*/  @P2 LDG.E R21, desc[UR12][R12.64+0xcc] ;  /* 0x0000cc0c0c152981 */ /* 0x000f22000c1e1900 */
[----:B------:R-:W-:-:S03]  /*09b0*/  @P0 LOP3.LUT R9, R9, R24, RZ, 0x3c, !PT ;  /* 0x0000001809090212 */ /* 0x000fc600078e3cff */
[----:B------:R-:W4:Y:S01]  /*09c0*/  @P2 LDG.E R24, desc[UR12][R12.64+0xc8] ;  /* 0x0000c80c0c182981 */ /* 0x000f22000c1e1900 */
[----:B------:R-:W-:-:S03]  /*09d0*/  @P0 LOP3.LUT R2, R2, R23, RZ, 0x3c, !PT ;  /* 0x0000001702020212 */ /* 0x000fc600078e3cff */
[----:B------:R-:W4:Y:S01]  /*09e0*/  @P2 LDG.E R23, desc[UR12][R12.64+0xd4] ;  /* 0x0000d40c0c172981 */ /* 0x000f22000c1e1900 */
[----:B------:R-:W-:-:S03]  /*09f0*/  @P1 LOP3.LUT R7, R7, R28, RZ, 0x3c, !PT ;  /* 0x0000001c07071212 */ /* 0x000fc600078e3cff */
[----:B------:R-:W4:Y:S01]  /*0a00*/  @P2 LDG.E R28, desc[UR12][R12.64+0xd8] ;  /* 0x0000d80c0c1c2981 */ /* 0x000f22000c1e1900 */
[----:B------:R-:W-:Y:S02]  /*0a10*/  LOP3.LUT P0, RZ, R25, 0x8000, RZ, 0xc0, !PT ;  /* 0x0000800019ff7812 */ /* 0x000fe4000780c0ff */
[----:B------:R-:W-:Y:S01]  /*0a20*/  @P1 LOP3.LUT R8, R8, R27, RZ, 0x3c, !PT ;  /* 0x0000001b08081212 */ /* 0x000fe200078e3cff */
[----:B------:R-:W4:Y:S01]  /*0a30*/  @P3 LDG.E R25, desc[UR12][R12.64+0xe0] ;  /* 0x0000e00c0c193981 */ /* 0x000f22000c1e1900 */
[----:B------:R-:W-:-:S03]  /*0a40*/  @P1 LOP3.LUT R9, R9, R18, RZ, 0x3c, !PT ;  /* 0x0000001209091212 */ /* 0x000fc600078e3cff */
[----:B------:R-:W4:Y:S04]  /*0a50*/  @P3 LDG.E R27, desc[UR12][R12.64+0xe8] ;  /* 0x0000e80c0c1b3981 */ /* 0x000f28000c1e1900 */
[----:B------:R-:W4:Y:S01]  /*0a60*/  @P4 LDG.E R18, desc[UR12][R12.64+0xf8] ;  /* 0x0000f80c0c124981 */ /* 0x000f22000c1e1900 */
[----:B------:R-:W-:-:S03]  /*0a70*/  @P1 LOP3.LUT R2, R2, R19, RZ, 0x3c, !PT ;  /* 0x0000001302021212 */ /* 0x000fc600078e3cff */
[----:B------:R-:W4:Y:S04]  /*0a80*/  @P4 LDG.E R19, desc[UR12][R12.64+0xfc] ;  /* 0x0000fc0c0c134981 */ /* 0x000f28000c1e1900 */
[----:B------:R-:W4:Y:S01]  /*0a90*/  @P0 LDG.E R38, desc[UR12][R12.64+0x13c] ;  /* 0x00013c0c0c260981 */ /* 0x000f22000c1e1900 */
[----:B--2---:R-:W-:-:S03]  /*0aa0*/  @P1 LOP3.LUT R3, R3, R22, RZ, 0x3c, !PT ;  /* 0x0000001603031212 */ /* 0x004fc600078e3cff */
[----:B------:R-:W2:Y:S01]  /*0ab0*/  @P4 LDG.E R22, desc[UR12][R12.64+0x100] ;  /* 0x0001000c0c164981 */ /* 0x000ea2000c1e1900 */
[----:B---3--:R-:W-:-:S03]  /*0ac0*/  @P2 LOP3.LUT R9, R9, R26, RZ, 0x3c, !PT ;  /* 0x0000001a09092212 */ /* 0x008fc600078e3cff */
[----:B------:R-:W3:Y:S01]  /*0ad0*/  @P5 LDG.E R26, desc[UR12][R12.64+0x10c] ;  /* 0x00010c0c0c1a5981 */ /* 0x000ee2000c1e1900 */
[----:B----4-:R-:W-:Y:S02]  /*0ae0*/  @P2 LOP3.LUT R8, R8, R21, RZ, 0x3c, !PT ;  /* 0x0000001508082212 */ /* 0x010fe400078e3cff */
        /* <DEDUP_REMOVED lines=25> */
[----:B------:R-:W-:-:S04]  /*0c80*/  UIADD3 UR4, UPT, UPT, UR4, 0x10, URZ ;  /* 0x0000001004047890 */ /* 0x000fc8000fffe0ff */
[----:B------:R-:W-:Y:S01]  /*0c90*/  UISETP.NE.AND UP0, UPT, UR4, 0x20, UPT ;  /* 0x000000200400788c */ /* 0x000fe2000bf05270 */
[----:B--2---:R-:W-:Y:S02]  /*0ca0*/  @P4 LOP3.LUT R3, R3, R22, RZ, 0x3c, !PT ;  /* 0x0000001603034212 */ /* 0x004fe400078e3cff */
[----:B---3--:R-:W-:Y:S02]  /*0cb0*/  @P5 LOP3.LUT R9, R9, R26, RZ, 0x3c, !PT ;  /* 0x0000001a09095212 */ /* 0x008fe400078e3cff */
[----:B----4-:R-:W-:Y:S02]  /*0cc0*/  @P5 LOP3.LUT R8, R8, R21, RZ, 0x3c, !PT ;  /* 0x0000001508085212 */ /* 0x010fe400078e3cff */
[----:B------:R-:W-:Y:S02]  /*0cd0*/  @P5 LOP3.LUT R7, R7, R24, RZ, 0x3c, !PT ;  /* 0x0000001807075212 */ /* 0x000fe400078e3cff */
        /* <DEDUP_REMOVED lines=11> */
[----:B------:R-:W-:Y:S01]  /*0d90*/  @P0 LOP3.LUT R2, R2, R29, RZ, 0x3c, !PT ;  /* 0x0000001d02020212 */ /* 0x000fe200078e3cff */
[----:B------:R-:W-:Y:S06]  /*0da0*/  BRA.U UP0, `(.L_x_4) ;  /* 0xfffffff5004c7547 */ /* 0x000fec000b83ffff */
[----:B------:R-:W-:-:S05]  /*0db0*/  VIADD R16, R16, 0x1 ;  /* 0x0000000110107836 */ /* 0x000fca0000000000 */
[----:B------:R-:W-:-:S13]  /*0dc0*/  ISETP.NE.AND P0, PT, R16, 0x5, PT ;  /* 0x000000051000780c */ /* 0x000fda0003f05270 */
[----:B------:R-:W-:Y:S05]  /*0dd0*/  @P0 BRA `(.L_x_5) ;  /* 0xfffffff400300947 */ /* 0x000fea000383ffff */
[----:B------:R0:W-:Y:S01]  /*0de0*/  STL [R1+0x4], R7 ;  /* 0x0000040701007387 */ /* 0x0001e20000100800 */
[----:B------:R-:W-:-:S03]  /*0df0*/  ISETP.NE.U32.AND P0, PT, R20, 0x1, PT ;  /* 0x000000011400780c */ /* 0x000fc60003f05070 */
[----:B------:R0:W-:Y:S01]  /*0e00*/  STL.64 [R1+0x8], R8 ;  /* 0x0000080801007387 */ /* 0x0001e20000100a00 */
[----:B------:R-:W-:-:S03]  /*0e10*/  ISETP.NE.AND.EX P0, PT, RZ, RZ, PT, P0 ;  /* 0x000000ffff00720c */ /* 0x000fc60003f05300 */
[----:B------:R0:W-:Y:S10]  /*0e20*/  STL.64 [R1+0x10], R2 ;  /* 0x0000100201007387 */ /* 0x0001f40000100a00 */
[----:B------:R-:W-:Y:S05]  /*0e30*/  @!P0 BRA `(.L_x_3) ;  /* 0x0000001800048947 */ /* 0x000fea0003800000 */
[----:B------:R-:W-:Y:S01]  /*0e40*/  UMOV UR4, URZ ;  /* 0x000000ff00047c82 */ /* 0x000fe20008000000 */
[----:B------:R-:W-:Y:S01]  /*0e50*/  UMOV UR5, URZ ;  /* 0x000000ff00057c82 */ /* 0x000fe20008000000 */
[----:B------:R-:W-:Y:S02]  /*0e60*/  IMAD.MOV.U32 R16, RZ, RZ, RZ ;  /* 0x000000ffff107224 */ /* 0x000fe400078e00ff */
[----:B0-----:R-:W-:Y:S02]  /*0e70*/  IMAD.MOV.U32 R7, RZ, RZ, RZ ;  /* 0x000000ffff077224 */ /* 0x001fe400078e00ff */
[----:B------:R-:W-:Y:S02]  /*0e80*/  IMAD.U32 R3, RZ, RZ, UR4 ;  /* 0x00000004ff037e24 */ /* 0x000fe4000f8e00ff */
[----:B------:R-:W-:Y:S02]  /*0e90*/  IMAD.U32 R2, RZ, RZ, UR5 ;  /* 0x00000005ff027e24 */ /* 0x000fe4000f8e00ff */
[----:B------:R-:W-:-:S02]  /*0ea0*/  IMAD.U32 R9, RZ, RZ, UR4 ;  /* 0x00000004ff097e24 */ /* 0x000fc4000f8e00ff */
[----:B------:R-:W-:-:S07]  /*0eb0*/  IMAD.U32 R8, RZ, RZ, UR5 ;  /* 0x00000005ff087e24 */ /* 0x000fce000f8e00ff */
.L_x_7:
[----:B------:R-:W-:-:S06]  /*0ec0*/  IMAD R15, R16, 0x4, R1 ;  /* 0x00000004100f7824 */ /* 0x000fcc00078e0201 */
[----:B------:R-:W5:Y:S01]  /*0ed0*/  LDL R15, [R15+0x4] ;  /* 0x000004000f0f7983 */ /* 0x000f620000100800 */
[----:B------:R-:W-:Y:S01]  /*0ee0*/  IMAD.SHL.U32 R17, R16, 0x20, RZ ;  /* 0x0000002010117824 */ /* 0x000fe200078e00ff */
[----:B------:R-:W-:-:S06]  /*0ef0*/  UMOV UR4, URZ ;  /* 0x000000ff00047c82 */ /* 0x000fcc0008000000 */
.L_x_6:
        /* <DEDUP_REMOVED lines=181> */
[----:B------:R-:W-:Y:S05]  /*1a50*/  @P0 BRA `(.L_x_3) ;  /* 0x0000000800fc0947 */ /* 0x000fea0003800000 */
[----:B------:R-:W-:Y:S01]  /*1a60*/  UMOV UR4, URZ ;  /* 0x000000ff00047c82 */ /* 0x000fe20008000000 */
[----:B------:R-:W-:Y:S01]  /*1a70*/  UMOV UR5, URZ ;  /* 0x000000ff00057c82 */ /* 0x000fe20008000000 */
[----:B------:R-:W-:Y:S02]  /*1a80*/  IMAD.MOV.U32 R16, RZ, RZ, RZ ;  /* 0x000000ffff107224 */ /* 0x000fe400078e00ff */
[----:B-1----:R-:W-:Y:S02]  /*1a90*/  IMAD.MOV.U32 R7, RZ, RZ, RZ ;  /* 0x000000ffff077224 */ /* 0x002fe400078e00ff */
[----:B------:R-:W-:Y:S02]  /*1aa0*/  IMAD.U32 R3, RZ, RZ, UR4 ;  /* 0x00000004ff037e24 */ /* 0x000fe4000f8e00ff */
[----:B------:R-:W-:Y:S02]  /*1ab0*/  IMAD.U32 R2, RZ, RZ, UR5 ;  /* 0x00000005ff027e24 */ /* 0x000fe4000f8e00ff */
[----:B------:R-:W-:-:S02]  /*1ac0*/  IMAD.U32 R9, RZ, RZ, UR4 ;  /* 0x00000004ff097e24 */ /* 0x000fc4000f8e00ff */
[----:B------:R-:W-:-:S07]  /*1ad0*/  IMAD.U32 R8, RZ, RZ, UR5 ;  /* 0x00000005ff087e24 */ /* 0x000fce000f8e00ff */
.L_x_9:
[----:B------:R-:W-:-:S06]  /*1ae0*/  IMAD R15, R16, 0x4, R1 ;  /* 0x00000004100f7824 */ /* 0x000fcc00078e0201 */
[----:B------:R-:W5:Y:S01]  /*1af0*/  LDL R15, [R15+0x4] ;  /* 0x000004000f0f7983 */ /* 0x000f620000100800 */
[----:B------:R-:W-:Y:S01]  /*1b00*/  IMAD.SHL.U32 R17, R16, 0x20, RZ ;  /* 0x0000002010117824 */ /* 0x000fe200078e00ff */
[----:B------:R-:W-:-:S06]  /*1b10*/  UMOV UR4, URZ ;  /* 0x000000ff00047c82 */ /* 0x000fcc0008000000 */
.L_x_8:
        /* <DEDUP_REMOVED lines=8> */
[----:B------:R-:W3:Y:S04]  /*1ba0*/  @P1 LDG.E R24, desc[UR12][R12.64+0x24] ;  /* 0x0000240c0c181981 */ /* 0x000ee8000c1e1900 */
[----:B------:R-:W4:Y:S04]  /*1bb0*/  @P2 LDG.E R28, desc[UR12][R12.64+0x38] ;  /* 0x0000380c0c1c2981 */ /* 0x000f28000c1e1900 */
[----:B------:R-:W4:Y:S04]  /*1bc0*/  @!P0 LDG.E R18, desc[UR12][R12.64] ;  /* 0x0000000c0c128981 */ /* 0x000f28000c1e1900 */
[----:B------:R-:W4:Y:S04]  /*1bd0*/  @!P0 LDG.E R19, desc[UR12][R12.64+0x4] ;  /* 0x0000040c0c138981 */ /* 0x000f28000c1e1900 */
[----:B------:R-:W4:Y:S04]  /*1be0*/  @P3 LDG.E R30, desc[UR12][R12.64+0x4c] ;  /* 0x00004c0c0c1e3981 */ /* 0x000f28000c1e1900 */
        /* <DEDUP_REMOVED lines=11> */
[----:B---3--:R-:W-:-:S03]  /*1ca0*/  @P1 LOP3.LUT R3, R3, R24, RZ, 0x3c, !PT ;  /* 0x0000001803031212 */ /* 0x008fc600078e3cff */
[----:B------:R-:W3:Y:S01]  /*1cb0*/  @P2 LDG.E R24, desc[UR12][R12.64+0x30] ;  /* 0x0000300c0c182981 */ /* 0x000ee2000c1e1900 */
[----:B----4-:R-:W-:-:S03]  /*1cc0*/  @P2 LOP3.LUT R3, R3, R28, RZ, 0x3c, !PT ;  /* 0x0000001c03032212 */ /* 0x010fc600078e3cff */
[----:B------:R-:W4:Y:S01]  /*1cd0*/  @P3 LDG.E R28, desc[UR12][R12.64+0x3c] ;  /* 0x00003c0c0c1c3981 */ /* 0x000f22000c1e1900 */
[----:B------:R-:W-:-:S03]  /*1ce0*/  @!P0 LOP3.LUT R7, R7, R18, RZ, 0x3c, !PT ;  /* 0x0000001207078212 */ /* 0x000fc600078e3cff */
[----:B------:R-:W2:Y:S01]  /*1cf0*/  @P1 LDG.E R18, desc[UR12][R12.64+0x14] ;  /* 0x0000140c0c121981 */ /* 0x000ea2000c1e1900 */
[----:B------:R-:W-:-:S03]  /*1d00*/  @!P0 LOP3.LUT R8, R8, R19, RZ, 0x3c, !PT ;  /* 0x0000001308088212 */ /* 0x000fc600078e3cff */
[----:B------:R-:W3:Y:S01]  /*1d10*/  @P1 LDG.E R19, desc[UR12][R12.64+0x18] ;  /* 0x0000180c0c131981 */ /* 0x000ee2000c1e1900 */
[----:B------:R-:W-:-:S03]  /*1d20*/  @P3 LOP3.LUT R3, R3, R30, RZ, 0x3c, !PT ;  /* 0x0000001e03033212 */ /* 0x000fc600078e3cff */
[----:B------:R-:W4:Y:S01]  /*1d30*/  @P3 LDG.E R30, desc[UR12][R12.64+0x44] ;  /* 0x0000440c0c1e3981 */ /* 0x000f22000c1e1900 */
[----:B------:R-:W-:-:S03]  /*1d40*/  @!P0 LOP3.LUT R9, R9, R20, RZ, 0x3c, !PT ;  /* 0x0000001409098212 */ /* 0x000fc600078e3cff */
[----:B------:R-:W4:Y:S01]  /*1d50*/  @P1 LDG.E R20, desc[UR12][R12.64+0x1c] ;  /* 0x00001c0c0c141981 */ /* 0x000f22000c1e1900 */
[----:B------:R-:W-:-:S03]  /*1d60*/  @!P0 LOP3.LUT R2, R2, R21, RZ, 0x3c, !PT ;  /* 0x0000001502028212 */ /* 0x000fc600078e3cff */
[----:B------:R-:W4:Y:S01]  /*1d70*/  @P1 LDG.E R21, desc[UR12][R12.64+0x20] ;  /* 0x0000200c0c151981 */ /* 0x000f22000c1e1900 */
[----:B------:R-:W-:-:S03]  /*1d80*/  @P4 LOP3.LUT R3, R3, R32, RZ, 0x3c, !PT ;  /* 0x0000002003034212 */ /* 0x000fc600078e3cff */
[----:B------:R-:W4:Y:S01]  /*1d90*/  @P4 LDG.E R32, desc[UR12][R12.64+0x50] ;  /* 0x0000500c0c204981 */ /* 0x000f22000c1e1900 */
[----:B------:R-:W-:-:S03]  /*1da0*/  @P5 LOP3.LUT R3, R3, R34, RZ, 0x3c, !PT ;  /* 0x0000002203035212 */ /* 0x000fc600078e3cff */
[----:B------:R-:W4:Y:S01]  /*1db0*/  @P6 LDG.E R34, desc[UR12][R12.64+0x88] ;  /* 0x0000880c0c226981 */ /* 0x000f22000c1e1900 */
[----:B------:R-:W-:Y:S02]  /*1dc0*/  LOP3.LUT P0, RZ, R26, 0x80, RZ, 0xc0, !PT ;  /* 0x000000801aff7812 */ /* 0x000fe4000780c0ff */
[----:B--2---:R-:W-:Y:S02]  /*1dd0*/  @P1 LOP3.LUT R7, R7, R18, RZ, 0x3c, !PT ;  /* 0x0000001207071212 */ /* 0x004fe400078e3cff */
[----:B------:R-:W2:Y:S01]  /*1de0*/  @P4 LDG.E R18, desc[UR12][R12.64+0x58] ;  /* 0x0000580c0c124981 */ /* 0x000ea2000c1e1900 */
[----:B---3--:R-:W-:-:S03]  /*1df0*/  @P1 LOP3.LUT R8, R8, R19, RZ, 0x3c, !PT ;  /* 0x0000001308081212 */ /* 0x008fc600078e3cff */
[----:B------:R-:W3:Y:S01]  /*1e00*/  @P4 LDG.E R19, desc[UR12][R12.64+0x5c] ;  /* 0x00005c0c0c134981 */ /* 0x000ee2000c1e1900 */
[----:B------:R-:W-:Y:S02]  /*1e10*/  @P2 LOP3.LUT R7, R7, R22, RZ, 0x3c, !PT ;  /* 0x0000001607072212 */ /* 0x000fe400078e3cff */
[----:B------:R-:W-:Y:S01]  /*1e20*/  @P2 LOP3.LUT R8, R8, R23, RZ, 0x3c, !PT ;  /* 0x0000001708082212 */ /* 0x000fe200078e3cff */
[----:B------:R-:W3:Y:S01]  /*1e30*/  @P5 LDG.E R22, desc[UR12][R12.64+0x6c] ;  /* 0x00006c0c0c165981 */ /* 0x000ee2000c1e1900 */
[----:B----4-:R-:W-:-:S03]  /*1e40*/  @P1 LOP3.LUT R9, R9, R20, RZ, 0x3c, !PT ;  /* 0x0000001409091212 */ /* 0x010fc600078e3cff */
        /* <DEDUP_REMOVED lines=18> */
[----:B------:R-:W4:Y:S04]  /*1f70*/  @P0 LDG.E R29, desc[UR12][R12.64+0x90] ;  /* 0x0000900c0c1d0981 */ /* 0x000f28000c1e1900 */
[----:B------:R-:W4:Y:S04]  /*1f80*/  @P0 LDG.E R32, desc[UR12][R12.64+0x94] ;  /* 0x0000940c0c200981 */ /* 0x000f28000c1e1900 */
[----:B------:R-:W4:Y:S04]  /*1f90*/  @P0 LDG.E R31, desc[UR12][R12.64+0x98] ;  /* 0x0000980c0c1f0981 */ /* 0x000f28000c1e1900 */
[----:B------:R-:W4:Y:S01]  /*1fa0*/  @P0 LDG.E R34, desc[UR12][R12.64+0x9c] ;  /* 0x00009c0c0c220981 */ /* 0x000f22000c1e1900 */
[----:B--2---:R-:W-:-:S02]  /*1fb0*/  @P4 LOP3.LUT R9, R9, R18, RZ, 0x3c, !PT ;  /* 0x0000001209094212 */ /* 0x004fc400078e3cff */
[----:B---3--:R-:W-:Y:S02]  /*1fc0*/  @P4 LOP3.LUT R2, R2, R19, RZ, 0x3c, !PT ;  /* 0x0000001302024212 */ /* 0x008fe400078e3cff */
[----:B------:R-:W-:Y:S02]  /*1fd0*/  @P5 LOP3.LUT R9, R9, R22, RZ, 0x3c, !PT ;  /* 0x0000001609095212 */ /* 0x000fe400078e3cff */
        /* <DEDUP_REMOVED lines=36> */
[----:B------:R-:W-:Y:S02]  /*2220*/  @P0 LOP3.LUT R3, R3, R24, RZ, 0x3c, !PT ;  /* 0x0000001803030212 */ /* 0x000fe400078e3cff */
[----:B------:R-:W-:Y:S01]  /*2230*/  LOP3.LUT P0, RZ, R26, 0x8000, RZ, 0xc0, !PT ;  /* 0x000080001aff7812 */ /* 0x000fe2000780c0ff */
[----:B------:R-:W4:Y:S01]  /*2240*/  @P2 LDG.E R24, desc[UR12][R12.64+0xc8] ;  /* 0x0000c80c0c182981 */ /* 0x000f22000c1e1900 */
[----:B------:R-:W-:-:S03]  /*2250*/  @P1 LOP3.LUT R8, R8, R19, RZ, 0x3c, !PT ;  /* 0x0000001308081212 */ /* 0x000fc600078e3cff */
[----:B------:R-:W4:Y:S01]  /*2260*/  @P2 LDG.E R26, desc[UR12][R12.64+0xd0] ;  /* 0x0000d00c0c1a2981 */ /* 0x000f22000c1e1900 */
[----:B------:R-:W-:-:S03]  /*2270*/  @P1 LOP3.LUT R7, R7, R18, RZ, 0x3c, !PT ;  /* 0x0000001207071212 */ /* 0x000fc600078e3cff */
[----:B------:R-:W4:Y:S04]  /*2280*/  @P4 LDG.E R19, desc[UR12][R12.64+0xf4] ;  /* 0x0000f40c0c134981 */ /* 0x000f28000c1e1900 */
        /* <DEDUP_REMOVED lines=57> */
[----:B------:R2:W-:Y:S04]  /*2620*/  STL [R1+0x4], R7 ;  /* 0x0000040701007387 */ /* 0x0005e80000100800 */
[----:B------:R2:W-:Y:S04]  /*2630*/  STL.64 [R1+0x8], R8 ;  /* 0x0000080801007387 */ /* 0x0005e80000100a00 */
[----:B------:R2:W-:Y:S02]  /*2640*/  STL.64 [R1+0x10], R2 ;  /* 0x0000100201007387 */ /* 0x0005e40000100a00 */
.L_x_3:
[----:B------:R-:W-:Y:S05]  /*2650*/  BSYNC.RECONVERGENT B1 ;  /* 0x0000000000017941 */ /* 0x000fea0003800200 */
.L_x_2:
[----:B------:R-:W-:Y:S01]  /*2660*/  ISETP.GT.U32.AND P0, PT, R6, 0x3, PT ;  /* 0x000000030600780c */ /* 0x000fe20003f04070 */
[----:B------:R-:W-:Y:S01]  /*2670*/  VIADD R14, R14, 0x1 ;  /* 0x000000010e0e7836 */ /* 0x000fe20000000000 */
[--C-:B------:R-:W-:Y:S02]  /*2680*/  SHF.R.U64 R6, R6, 0x2, R5.reuse ;  /* 0x0000000206067819 */ /* 0x100fe40000001205 */
[----:B------:R-:W-:Y:S02]  /*2690*/  ISETP.GT.U32.AND.EX P0, PT, R5, RZ, PT, P0 ;  /* 0x000000ff0500720c */ /* 0x000fe40003f04100 */
[----:B------:R-:W-:-:S11]  /*26a0*/  SHF.R.U32.HI R5, RZ, 0x2, R5 ;  /* 0x00000002ff057819 */ /* 0x000fd60000011605 */
[----:B------:R-:W-:Y:S05]  /*26b0*/  @P0 BRA `(.L_x_10) ;  /* 0xffffffd800cc0947 */ /* 0x000fea000383ffff */
.L_x_1:
[----:B------:R-:W-:Y:S05]  /*26c0*/  BSYNC.RECONVERGENT B0 ;  /* 0x0000000000007941 */ /* 0x000fea0003800200 */
.L_x_0:
[----:B------:R-:W-:-:S13]  /*26d0*/  ISETP.GT.U32.AND P0, PT, R0, 0x1387, PT ;  /* 0x000013870000780c */ /* 0x000fda0003f04070 */
[----:B------:R-:W-:Y:S05]  /*26e0*/  @P0 EXIT ;  /* 0x000000000000094d */ /* 0x000fea0003800000 */
[----:B-1----:R-:W-:Y:S01]  /*26f0*/  SHF.R.U32.HI R6, RZ, 0x2, R7 ;  /* 0x00000002ff067819 */ /* 0x002fe20000011607 */
[----:B------:R-:W-:Y:S01]  /*2700*/  IMAD.SHL.U32 R5, R3, 0x10, RZ ;  /* 0x0000001003057824 */ /* 0x000fe200078e00ff */
[----:B------:R-:W-:Y:S01]  /*2710*/  SHF.R.U32.HI R11, RZ, 0x2, R8 ;  /* 0x00000002ff0b7819 */ /* 0x000fe20000011608 */
[----:B------:R-:W1:Y:S01]  /*2720*/  LDCU.64 UR4, c[0x0][0x390] ;  /* 0x00007200ff0477ac */ /* 0x000e620008000a00 */
[----:B------:R-:W-:Y:S01]  /*2730*/  LOP3.LUT R6, R6, R7, RZ, 0x3c, !PT ;  /* 0x0000000706067212 */ /* 0x000fe200078e3cff */
[----:B------:R-:W-:Y:S01]  /*2740*/  VIADD R12, R4, 0xda077367 ;  /* 0xda077367040c7836 */ /* 0x000fe20000000000 */
[----:B------:R-:W-:Y:S02]  /*2750*/  LOP3.LUT R11, R11, R8, RZ, 0x3c, !PT ;  /* 0x000000080b0b7212 */ /* 0x000fe400078e3cff */
[----:B0-2---:R-:W-:Y:S01]  /*2760*/  SHF.R.U32.HI R8, RZ, 0x2, R9 ;  /* 0x00000002ff087819 */ /* 0x005fe20000011609 */
[----:B------:R-:W-:-:S03]  /*2770*/  IMAD.SHL.U32 R7, R6, 0x2, RZ ;  /* 0x0000000206077824 */ /* 0x000fc600078e00ff */
[----:B------:R-:W-:Y:S02]  /*2780*/  LOP3.LUT R8, R8, R9, RZ, 0x3c, !PT ;  /* 0x0000000908087212 */ /* 0x000fe400078e3cff */
[----:B------:R-:W-:Y:S01]  /*2790*/  LOP3.LUT R6, R6, R7, R5, 0x96, !PT ;  /* 0x0000000706067212 */ /* 0x000fe200078e9605 */
[----:B------:R-:W-:-:S03]  /*27a0*/  IMAD.SHL.U32 R7, R11, 0x2, RZ ;  /* 0x000000020b077824 */ /* 0x000fc600078e00ff */
[----:B------:R-:W-:Y:S01]  /*27b0*/  LOP3.LUT R5, R6, R3, RZ, 0x3c, !PT ;  /* 0x0000000306057212 */ /* 0x000fe200078e3cff */
[----:B-1----:R-:W-:-:S04]  /*27c0*/  UIADD3 UR4, UP0, UPT, UR4, -0x1, URZ ;  /* 0xffffffff04047890 */ /* 0x002fc8000ff1e0ff */
[----:B------:R-:W-:Y:S01]  /*27d0*/  IMAD.SHL.U32 R6, R5, 0x10, RZ ;  /* 0x0000001005067824 */ /* 0x000fe200078e00ff */
[----:B------:R-:W-:-:S04]  /*27e0*/  UIADD3.X UR5, UPT, UPT, UR5, -0x1, URZ, UP0, !UPT ;  /* 0xffffffff05057890 */ /* 0x000fc800087fe4ff */
[----:B------:R-:W-:Y:S01]  /*27f0*/  LOP3.LUT R6, R11, R7, R6, 0x96, !PT ;  /* 0x000000070b067212 */ /* 0x000fe200078e9606 */
[----:B------:R-:W-:-:S03]  /*2800*/  UISETP.NE.U32.AND UP0, UPT, UR5, URZ, UPT ;  /* 0x000000ff0500728c */ /* 0x000fc6000bf05070 */
[----:B------:R-:W-:Y:S01]  /*2810*/  LOP3.LUT R7, R6, R5, RZ, 0x3c, !PT ;  /* 0x0000000506077212 */ /* 0x000fe200078e3cff */
[----:B------:R-:W-:-:S04]  /*2820*/  IMAD.SHL.U32 R6, R8, 0x2, RZ ;  /* 0x0000000208067824 */ /* 0x000fc800078e00ff */
[----:B------:R-:W-:-:S05]  /*2830*/  IMAD.SHL.U32 R9, R7, 0x10, RZ ;  /* 0x0000001007097824 */ /* 0x000fca00078e00ff */
[----:B------:R-:W-:-:S04]  /*2840*/  LOP3.LUT R6, R8, R6, R9, 0x96, !PT ;  /* 0x0000000608067212 */ /* 0x000fc800078e9609 */
[----:B------:R-:W-:-:S05]  /*2850*/  LOP3.LUT R9, R6, R7, RZ, 0x3c, !PT ;  /* 0x0000000706097212 */ /* 0x000fca00078e3cff */
[----:B------:R-:W-:Y:S01]  /*2860*/  IMAD.IADD R8, R9, 0x1, R12 ;  /* 0x0000000109087824 */ /* 0x000fe200078e020c */
[----:B------:R-:W-:Y:S06]  /*2870*/  BRA.U UP0, `(.L_x_11) ;  /* 0x00000001004c7547 */ /* 0x000fec000b800000 */
[----:B------:R-:W0:Y:S01]  /*2880*/  I2F.U32.RP R6, UR4 ;  /* 0x0000000400067d06 */ /* 0x000e220008209000 */
[----:B------:R-:W-:-:S07]  /*2890*/  ISETP.NE.U32.AND P1, PT, RZ, UR4, PT ;  /* 0x00000004ff007c0c */ /* 0x000fce000bf25070 */
[----:B0-----:R-:W0:Y:S02]  /*28a0*/  MUFU.RCP R6, R6 ;  /* 0x0000000600067308 */ /* 0x001e240000001000 */
[----:B0-----:R-:W-:-:S06]  /*28b0*/  VIADD R10, R6, 0xffffffe ;  /* 0x0ffffffe060a7836 */ /* 0x001fcc0000000000 */
[----:B------:R0:W1:Y:S02]  /*28c0*/  F2I.FTZ.U32.TRUNC.NTZ R11, R10 ;  /* 0x0000000a000b7305 */ /* 0x000064000021f000 */
[----:B0-----:R-:W-:Y:S02]  /*28d0*/  IMAD.MOV.U32 R10, RZ, RZ, RZ ;  /* 0x000000ffff0a7224 */ /* 0x001fe400078e00ff */
[----:B-1----:R-:W-:-:S04]  /*28e0*/  IMAD.MOV R13, RZ, RZ, -R11 ;  /* 0x000000ffff0d7224 */ /* 0x002fc800078e0a0b */
[----:B------:R-:W-:-:S04]  /*28f0*/  IMAD R13, R13, UR4, RZ ;  /* 0x000000040d0d7c24 */ /* 0x000fc8000f8e02ff */
[----:B------:R-:W-:-:S06]  /*2900*/  IMAD.HI.U32 R11, R11, R13, R10 ;  /* 0x0000000d0b0b7227 */ /* 0x000fcc00078e000a */
[----:B------:R-:W-:-:S04]  /*2910*/  IMAD.HI.U32 R11, R11, R8, RZ ;  /* 0x000000080b0b7227 */ /* 0x000fc800078e00ff */
[----:B------:R-:W-:-:S04]  /*2920*/  IMAD.MOV R11, RZ, RZ, -R11 ;  /* 0x000000ffff0b7224 */ /* 0x000fc800078e0a0b */
[----:B------:R-:W-:-:S05]  /*2930*/  IMAD R11, R11, UR4, R8 ;  /* 0x000000040b0b7c24 */ /* 0x000fca000f8e0208 */
[----:B------:R-:W-:-:S13]  /*2940*/  ISETP.GE.U32.AND P0, PT, R11, UR4, PT ;  /* 0x000000040b007c0c */ /* 0x000fda000bf06070 */
[----:B------:R-:W-:-:S05]  /*2950*/  @P0 VIADD R11, R11, -UR4 ;  /* 0x800000040b0b0c36 */ /* 0x000fca0008000000 */
[----:B------:R-:W-:-:S13]  /*2960*/  ISETP.GE.U32.AND P0, PT, R11, UR4, PT ;  /* 0x000000040b007c0c */ /* 0x000fda000bf06070 */
[----:B------:R-:W-:Y:S01]  /*2970*/  @P0 VIADD R11, R11, -UR4 ;  /* 0x800000040b0b0c36 */ /* 0x000fe20008000000 */
[----:B------:R-:W-:-:S05]  /*2980*/  @!P1 LOP3.LUT R11, RZ, UR4, RZ, 0x33, !PT ;  /* 0x00000004ff0b9c12 */ /* 0x000fca000f8e33ff */
[----:B------:R-:W-:Y:S01]  /*2990*/  IMAD.MOV.U32 R10, RZ, RZ, R11 ;  /* 0x000000ffff0a7224 */ /* 0x000fe200078e000b */
[----:B------:R-:W-:Y:S06]  /*29a0*/  BRA `(.L_x_12) ;  /* 0x00000000000c7947 */ /* 0x000fec0003800000 */
.L_x_11:
[----:B------:R-:W-:-:S07]  /*29b0*/  MOV R6, 0x29d0 ;  /* 0x000029d000067802 */ /* 0x000fce0000000f00 */
[----:B------:R-:W-:Y:S05]  /*29c0*/  CALL.REL.NOINC `($__internal_2_$__cuda_sm20_rem_u64) ;  /* 0x0000002c00247944 */ /* 0x000fea0003c00000 */
[----:B------:R-:W-:-:S07]  /*29d0*/  IMAD.MOV.U32 R10, RZ, RZ, R13 ;  /* 0x000000ffff0a7224 */ /* 0x000fce00078e000d */
.L_x_12:
[----:B------:R-:W0:Y:S01]  /*29e0*/  LDCU UR6, c[0x0][0x390] ;  /* 0x00007200ff0677ac */ /* 0x000e220008000800 */
[----:B------:R-:W-:Y:S01]  /*29f0*/  ISETP.GE.AND P0, PT, R10, 0x1, PT ;  /* 0x000000010a00780c */ /* 0x000fe20003f06270 */
[----:B------:R-:W-:Y:S01]  /*2a00*/  BSSY.RECONVERGENT B0, `(.L_x_13) ;  /* 0x000005e000007945 */ /* 0x000fe20003800200 */
[----:B------:R-:W1:Y:S01]  /*2a10*/  LDCU.64 UR14, c[0x0][0x388] ;  /* 0x00007100ff0e77ac */ /* 0x000e620008000a00 */
[----:B------:R-:W2:Y:S01]  /*2a20*/  LDCU.64 UR8, c[0x0][0x388] ;  /* 0x00007100ff0877ac */ /* 0x000ea20008000a00 */
[----:B0-----:R-:W-:-:S04]  /*2a30*/  IMAD.U32 R14, RZ, RZ, UR6 ;  /* 0x00000006ff0e7e24 */ /* 0x001fc8000f8e00ff */
[----:B------:R-:W-:-:S05]  /*2a40*/  IMAD R6, R0, R14, RZ ;  /* 0x0000000e00067224 */ /* 0x000fca00078e02ff */
[----:B-12---:R-:W-:Y:S05]  /*2a50*/  @!P0 BRA `(.L_x_14) ;  /* 0x0000000400608947 */ /* 0x006fea0003800000 */
[----:B------:R-:W-:Y:S01]  /*2a60*/  IADD3 R11, PT, PT, R4, -0x26039c23, R5 ;  /* 0xd9fc63dd040b7810 */ /* 0x000fe20007ffe005 */
[----:B------:R-:W-:-:S04]  /*2a70*/  UISETP.NE.U32.AND UP0, UPT, UR5, URZ, UPT ;  /* 0x000000ff0500728c */ /* 0x000fc8000bf05070 */
[----:B------:R-:W-:-:S05]  /*2a80*/  IMAD.HI.U32 R13, R11, -0x2e48e8a7, RZ ;  /* 0xd1b717590b0d7827 */ /* 0x000fca00078e00ff */
[----:B------:R-:W-:-:S05]  /*2a90*/  SHF.R.U32.HI R14, RZ, 0xc, R13 ;  /* 0x0000000cff0e7819 */ /* 0x000fca000001160d */
[----:B------:R-:W-:Y:S01]  /*2aa0*/  IMAD R11, R14, -0x1388, R11 ;  /* 0xffffec780e0b7824 */ /* 0x000fe200078e020b */
        /* <DEDUP_REMOVED lines=14> */
[----:B------:R-:W-:Y:S02]  /*2b90*/  @P0 VIADD R15, R15, -UR4 ;  /* 0x800000040f0f0c36 */ /* 0x000fe40008000000 */
[----:B------:R-:W-:-:S03]  /*2ba0*/  @P0 VIADD R13, R13, 0x1 ;  /* 0x000000010d0d0836 */ /* 0x000fc60000000000 */
[----:B------:R-:W-:-:S13]  /*2bb0*/  ISETP.GE.U32.AND P1, PT, R15, UR4, PT ;  /* 0x000000040f007c0c */ /* 0x000fda000bf26070 */
[----:B------:R-:W-:Y:S01]  /*2bc0*/  @P1 VIADD R13, R13, 0x1 ;  /* 0x000000010d0d1836 */ /* 0x000fe20000000000 */
[----:B------:R-:W-:Y:S01]  /*2bd0*/  @!P2 LOP3.LUT R13, RZ, UR4, RZ, 0x33, !PT ;  /* 0x00000004ff0dac12 */ /* 0x000fe2000f8e33ff */
[----:B------:R-:W-:Y:S06]  /*2be0*/  BRA `(.L_x_16) ;  /* 0x0000000000087947 */ /* 0x000fec0003800000 */
.L_x_15:
[----:B------:R-:W-:-:S07]  /*2bf0*/  MOV R14, 0x2c10 ;  /* 0x00002c10000e7802 */ /* 0x000fce0000000f00 */
[----:B------:R-:W-:Y:S05]  /*2c00*/  CALL.REL.NOINC `($__internal_1_$__cuda_sm20_div_u64) ;  /* 0x0000002400a47944 */ /* 0x000fea0003c00000 */
.L_x_16:
[----:B------:R-:W0:Y:S01]  /*2c10*/  LDCU UR6, c[0x0][0x390] ;  /* 0x00007200ff0677ac */ /* 0x000e220008000800 */
[----:B------:R-:W-:Y:S01]  /*2c20*/  LOP3.LUT R22, R10, 0x3, RZ, 0xc0, !PT ;  /* 0x000000030a167812 */ /* 0x000fe200078ec0ff */
[----:B------:R-:W-:Y:S03]  /*2c30*/  BSSY.RECONVERGENT B1, `(.L_x_17) ;  /* 0x0000023000017945 */ /* 0x000fe60003800200 */
[----:B------:R-:W-:Y:S01]  /*2c40*/  ISETP.NE.AND P1, PT, R22, RZ, PT ;  /* 0x000000ff1600720c */ /* 0x000fe20003f25270 */
[----:B0-----:R-:W-:-:S04]  /*2c50*/  IMAD.U32 R14, RZ, RZ, UR6 ;  /* 0x00000006ff0e7e24 */ /* 0x001fc8000f8e00ff */
[----:B------:R-:W-:-:S04]  /*2c60*/  VIADD R15, R14, 0xffffffff ;  /* 0xffffffff0e0f7836 */ /* 0x000fc80000000000 */
[----:B------:R-:W-:-:S05]  /*2c70*/  IMAD R13, R15, R13, -R8 ;  /* 0x0000000d0f0d7224 */ /* 0x000fca00078e0a08 */
[----:B------:R-:W-:Y:S01]  /*2c80*/  ISETP.GT.U32.AND P0, PT, R13, -0x4, PT ;  /* 0xfffffffc0d00780c */ /* 0x000fe20003f04070 */
[----:B------:R-:W-:-:S12]  /*2c90*/  IMAD.MOV.U32 R13, RZ, RZ, RZ ;  /* 0x000000ffff0d7224 */ /* 0x000fd800078e00ff */
[----:B------:R-:W-:Y:S05]  /*2ca0*/  @P0 BRA `(.L_x_18) ;  /* 0x00000000006c0947 */ /* 0x000fea0003800000 */
[----:B------:R-:W0:Y:S01]  /*2cb0*/  LDCU.64 UR6, c[0x0][0x380] ;  /* 0x00007000ff0677ac */ /* 0x000e220008000a00 */
[----:B------:R-:W-:Y:S01]  /*2cc0*/  LOP3.LUT R13, R10, 0x7ffffffc, RZ, 0xc0, !PT ;  /* 0x7ffffffc0a0d7812 */ /* 0x000fe200078ec0ff */
[----:B------:R-:W-:Y:S01]  /*2cd0*/  IMAD.MOV.U32 R15, RZ, RZ, R6 ;  /* 0x000000ffff0f7224 */ /* 0x000fe200078e0006 */
[----:B------:R-:W1:Y:S03]  /*2ce0*/  LDCU UR10, c[0x0][0x394] ;  /* 0x00007280ff0a77ac */ /* 0x000e660008000800 */
[----:B------:R-:W-:Y:S02]  /*2cf0*/  IMAD.MOV R8, RZ, RZ, -R13 ;  /* 0x000000ffff087224 */ /* 0x000fe400078e0a0d */
[----:B0-----:R-:W-:-:S03]  /*2d00*/  IMAD.WIDE.U32 R16, R11, R14, UR6 ;  /* 0x000000060b107e25 */ /* 0x001fc6000f8e000e */
[----:B------:R-:W-:Y:S01]  /*2d10*/  IADD3 R20, P0, PT, R16, 0x1, RZ ;  /* 0x0000000110147810 */ /* 0x000fe20007f1e0ff */
[----:B-1----:R-:W-:-:S04]  /*2d20*/  IMAD R16, R11, UR10, R17 ;  /* 0x0000000a0b107c24 */ /* 0x002fc8000f8e0211 */
[----:B------:R-:W-:-:S08]  /*2d30*/  IMAD.X R29, RZ, RZ, R16, P0 ;  /* 0x000000ffff1d7224 */ /* 0x000fd000000e0610 */
.L_x_19:
[----:B------:R-:W-:Y:S02]  /*2d40*/  IMAD.MOV.U32 R16, RZ, RZ, R20 ;  /* 0x000000ffff107224 */ /* 0x000fe400078e0014 */
[----:B------:R-:W-:-:S05]  /*2d50*/  IMAD.MOV.U32 R17, RZ, RZ, R29 ;  /* 0x000000ffff117224 */ /* 0x000fca00078e001d */
[----:B0-----:R-:W2:Y:S01]  /*2d60*/  LDG.E.U8 R21, desc[UR12][R16.64+-0x1] ;  /* 0xffffff0c10157981 */ /* 0x001ea2000c1e1100 */
[----:B------:R-:W-:-:S04]  /*2d70*/  IADD3 R18, P0, PT, R15, UR8, RZ ;  /* 0x000000080f127c10 */ /* 0x000fc8000ff1e0ff */
[----:B------:R-:W-:-:S05]  /*2d80*/  LEA.HI.X.SX32 R19, R15, UR9, 0x1, P0 ;  /* 0x000000090f137c11 */ /* 0x000fca00080f0eff */
[----:B--2---:R0:W-:Y:S04]  /*2d90*/  STG.E.U8 desc[UR12][R18.64], R21 ;  /* 0x0000001512007986 */ /* 0x0041e8000c10110c */
[----:B------:R-:W2:Y:S04]  /*2da0*/  LDG.E.U8 R23, desc[UR12][R16.64] ;  /* 0x0000000c10177981 */ /* 0x000ea8000c1e1100 */
[----:B--2---:R0:W-:Y:S04]  /*2db0*/  STG.E.U8 desc[UR12][R18.64+0x1], R23 ;  /* 0x0000011712007986 */ /* 0x0041e8000c10110c */
[----:B------:R-:W2:Y:S04]  /*2dc0*/  LDG.E.U8 R25, desc[UR12][R16.64+0x1] ;  /* 0x0000010c10197981 */ /* 0x000ea8000c1e1100 */
[----:B--2---:R0:W-:Y:S04]  /*2dd0*/  STG.E.U8 desc[UR12][R18.64+0x2], R25 ;  /* 0x0000021912007986 */ /* 0x0041e8000c10110c */
[----:B------:R-:W2:Y:S01]  /*2de0*/  LDG.E.U8 R27, desc[UR12][R16.64+0x2] ;  /* 0x0000020c101b7981 */ /* 0x000ea2000c1e1100 */
[----:B------:R-:W-:Y:S01]  /*2df0*/  VIADD R8, R8, 0x4 ;  /* 0x0000000408087836 */ /* 0x000fe20000000000 */
[----:B------:R-:W-:Y:S01]  /*2e00*/  IADD3 R20, P2, PT, R16, 0x4, RZ ;  /* 0x0000000410147810 */ /* 0x000fe20007f5e0ff */
[----:B------:R-:W-:-:S03]  /*2e10*/  VIADD R15, R15, 0x4 ;  /* 0x000000040f0f7836 */ /* 0x000fc60000000000 */
[----:B------:R-:W-:Y:S01]  /*2e20*/  ISETP.NE.AND P0, PT, R8, RZ, PT ;  /* 0x000000ff0800720c */ /* 0x000fe20003f05270 */
[----:B------:R-:W-:Y:S01]  /*2e30*/  IMAD.X R29, RZ, RZ, R17, P2 ;  /* 0x000000ffff1d7224 */ /* 0x000fe200010e0611 */
[----:B--2---:R0:W-:Y:S11]  /*2e40*/  STG.E.U8 desc[UR12][R18.64+0x3], R27 ;  /* 0x0000031b12007986 */ /* 0x0041f6000c10110c */
[----:B------:R-:W-:Y:S05]  /*2e50*/  @P0 BRA `(.L_x_19) ;  /* 0xfffffffc00b80947 */ /* 0x000fea000383ffff */
.L_x_18:
[----:B------:R-:W-:Y:S05]  /*2e60*/  BSYNC.RECONVERGENT B1 ;  /* 0x0000000000017941 */ /* 0x000fea0003800200 */
.L_x_17:
[----:B------:R-:W-:Y:S05]  /*2e70*/  @!P1 BRA `(.L_x_14) ;  /* 0x0000000000589947 */ /* 0x000fea0003800000 */
[----:B------:R-:W1:Y:S01]  /*2e80*/  LDCU UR10, c[0x0][0x394] ;  /* 0x00007280ff0a77ac */ /* 0x000e620008000800 */
[----:B------:R-:W-:Y:S02]  /*2e90*/  IMAD.MOV.U32 R16, RZ, RZ, R13 ;  /* 0x000000ffff107224 */ /* 0x000fe400078e000d */
[----:B------:R-:W-:Y:S01]  /*2ea0*/  IMAD.MOV.U32 R17, RZ, RZ, RZ ;  /* 0x000000ffff117224 */ /* 0x000fe200078e00ff */
[----:B------:R-:W2:Y:S01]  /*2eb0*/  LDCU.64 UR6, c[0x0][0x380] ;  /* 0x00007000ff0677ac */ /* 0x000ea20008000a00 */
[----:B------:R-:W-:Y:S02]  /*2ec0*/  IMAD.MOV R8, RZ, RZ, -R22 ;  /* 0x000000ffff087224 */ /* 0x000fe400078e0a16 */
[----:B------:R-:W-:-:S04]  /*2ed0*/  IMAD.WIDE.U32 R16, R11, R14, R16 ;  /* 0x0000000e0b107225 */ /* 0x000fc800078e0010 */
[----:B------:R-:W-:Y:S02]  /*2ee0*/  IMAD.IADD R13, R6, 0x1, R13 ;  /* 0x00000001060d7824 */ /* 0x000fe400078e020d */
[----:B-1----:R-:W-:Y:S01]  /*2ef0*/  IMAD R11, R11, UR10, R17 ;  /* 0x0000000a0b0b7c24 */ /* 0x002fe2000f8e0211 */
[----:B--2---:R-:W-:-:S04]  /*2f00*/  IADD3 R15, P0, PT, R16, UR6, RZ ;  /* 0x00000006100f7c10 */ /* 0x004fc8000ff1e0ff */
[----:B------:R-:W-:-:S09]  /*2f10*/  IADD3.X R20, PT, PT, R11, UR7, RZ, P0, !PT ;  /* 0x000000070b147c10 */ /* 0x000fd200087fe4ff */
.L_x_20:
[----:B------:R-:W-:Y:S02]  /*2f20*/  IMAD.MOV.U32 R16, RZ, RZ, R15 ;  /* 0x000000ffff107224 */ /* 0x000fe400078e000f */
[----:B------:R-:W-:-:S05]  /*2f30*/  IMAD.MOV.U32 R17, RZ, RZ, R20 ;  /* 0x000000ffff117224 */ /* 0x000fca00078e0014 */
[----:B-1----:R-:W2:Y:S01]  /*2f40*/  LDG.E.U8 R11, desc[UR12][R16.64] ;  /* 0x0000000c100b7981 */ /* 0x002ea2000c1e1100 */
[----:B0-----:R-:W-:Y:S01]  /*2f50*/  IADD3 R18, P0, PT, R13, UR14, RZ ;  /* 0x0000000e0d127c10 */ /* 0x001fe2000ff1e0ff */
[----:B------:R-:W-:Y:S01]  /*2f60*/  VIADD R8, R8, 0x1 ;  /* 0x0000000108087836 */ /* 0x000fe20000000000 */
[----:B------:R-:W-:Y:S02]  /*2f70*/  IADD3 R15, P1, PT, R15, 0x1, RZ ;  /* 0x000000010f0f7810 */ /* 0x000fe40007f3e0ff */
[C---:B------:R-:W-:Y:S01]  /*2f80*/  LEA.HI.X.SX32 R19, R13.reuse, UR15, 0x1, P0 ;  /* 0x0000000f0d137c11 */ /* 0x040fe200080f0eff */
[----:B------:R-:W-:Y:S01]  /*2f90*/  VIADD R13, R13, 0x1 ;  /* 0x000000010d0d7836 */ /* 0x000fe20000000000 */
[----:B------:R-:W-:Y:S01]  /*2fa0*/  ISETP.NE.AND P0, PT, R8, RZ, PT ;  /* 0x000000ff0800720c */ /* 0x000fe20003f05270 */
[----:B------:R-:W-:Y:S02]  /*2fb0*/  IMAD.X R20, RZ, RZ, R20, P1 ;  /* 0x000000ffff147224 */ /* 0x000fe400008e0614 */
[----:B--2---:R1:W-:Y:S10]  /*2fc0*/  STG.E.U8 desc[UR12][R18.64], R11 ;  /* 0x0000000b12007986 */ /* 0x0043f4000c10110c */
[----:B------:R-:W-:Y:S05]  /*2fd0*/  @P0 BRA `(.L_x_20) ;  /* 0xfffffffc00d00947 */ /* 0x000fea000383ffff */
.L_x_14:
[----:B------:R-:W-:Y:S05]  /*2fe0*/  BSYNC.RECONVERGENT B0 ;  /* 0x0000000000007941 */ /* 0x000fea0003800200 */
.L_x_13:
[----:B------:R-:W2:Y:S01]  /*2ff0*/  LDCU UR15, c[0x0][0x394] ;  /* 0x00007280ff0f77ac */ /* 0x000ea20008000800 */
[----:B------:R-:W-:Y:S01]  /*3000*/  ISETP.GE.U32.AND P0, PT, R10, R14, PT ;  /* 0x0000000e0a00720c */ /* 0x000fe20003f06070 */
[----:B------:R-:W-:Y:S01]  /*3010*/  BSSY.RECONVERGENT B0, `(.L_x_21) ;  /* 0x0000021000007945 */ /* 0x000fe20003800200 */
[----:B------:R-:W-:Y:S01]  /*3020*/  SHF.R.S32.HI R13, RZ, 0x1f, R10 ;  /* 0x0000001fff0d7819 */ /* 0x000fe2000001140a */
[----:B------:R-:W3:Y:S01]  /*3030*/  LDCU.64 UR16, c[0x0][0x3b0] ;  /* 0x00007600ff1077ac */ /* 0x000ee20008000a00 */
[----:B------:R-:W-:Y:S01]  /*3040*/  ISETP.NE.U32.AND P1, PT, R14, RZ, PT ;  /* 0x000000ff0e00720c */ /* 0x000fe20003f25070 */
[----:B------:R-:W4:Y:S01]  /*3050*/  LDCU.64 UR22, c[0x0][0x3b0] ;  /* 0x00007600ff1677ac */ /* 0x000f220008000a00 */
[----:B------:R-:W0:Y:S01]  /*3060*/  LDCU.64 UR20, c[0x0][0x388] ;  /* 0x00007100ff1477ac */ /* 0x000e220008000a00 */
[----:B------:R-:W0:Y:S01]  /*3070*/  LDCU.64 UR24, c[0x0][0x388] ;  /* 0x00007100ff1877ac */ /* 0x000e220008000a00 */
[----:B--2---:R-:W-:Y:S01]  /*3080*/  ISETP.GE.U32.AND.EX P0, PT, R13, UR15, PT, P0 ;  /* 0x0000000f0d007c0c */ /* 0x004fe2000bf06100 */
[----:B------:R-:W2:Y:S01]  /*3090*/  LDCU.128 UR4, c[0x0][0x380] ;  /* 0x00007000ff0477ac */ /* 0x000ea20008000c00 */
[----:B------:R-:W-:-:S11]  /*30a0*/  ISETP.NE.AND.EX P1, PT, RZ, UR15, PT, P1 ;  /* 0x0000000fff007c0c */ /* 0x000fd6000bf25310 */
[----:B0--34-:R-:W-:Y:S05]  /*30b0*/  @P0 BRA `(.L_x_22) ;  /* 0x0000000000580947 */ /* 0x019fea0003800000 */
[----:B------:R-:W-:Y:S01]  /*30c0*/  IADD3 R8, PT, PT, R4, -0x25fe145e, R7 ;  /* 0xda01eba204087810 */ /* 0x000fe20007ffe007 */
[----:B------:R-:W-:-:S04]  /*30d0*/  IMAD.MOV.U32 R15, RZ, RZ, R10 ;  /* 0x000000ffff0f7224 */ /* 0x000fc800078e000a */
[----:B-1----:R-:W-:-:S05]  /*30e0*/  IMAD.HI.U32 R11, R8, -0x2e48e8a7, RZ ;  /* 0xd1b71759080b7827 */ /* 0x002fca00078e00ff */
[----:B------:R-:W-:-:S05]  /*30f0*/  SHF.R.U32.HI R11, RZ, 0xc, R11 ;  /* 0x0000000cff0b7819 */ /* 0x000fca000001160b */
[----:B------:R-:W-:-:S07]  /*3100*/  IMAD R11, R11, -0x1388, R8 ;  /* 0xffffec780b0b7824 */ /* 0x000fce00078e0208 */
.L_x_23:
[----:B------:R-:W-:Y:S02]  /*3110*/  IMAD.MOV.U32 R16, RZ, RZ, R15 ;  /* 0x000000ffff107224 */ /* 0x000fe400078e000f */
[----:B0-----:R-:W-:Y:S02]  /*3120*/  IMAD.MOV.U32 R17, RZ, RZ, R13 ;  /* 0x000000ffff117224 */ /* 0x001fe400078e000d */
[----:B------:R-:W-:-:S04]  /*3130*/  IMAD.WIDE.U32 R16, R11, R14, R16 ;  /* 0x0000000e0b107225 */ /* 0x000fc800078e0010 */
[----:B------:R-:W-:Y:S01]  /*3140*/  IMAD R8, R11, UR15, R17 ;  /* 0x0000000f0b087c24 */ /* 0x000fe2000f8e0211 */
[----:B--2---:R-:W-:-:S04]  /*3150*/  IADD3 R16, P0, PT, R16, UR4, RZ ;  /* 0x0000000410107c10 */ /* 0x004fc8000ff1e0ff */
[----:B------:R-:W-:-:S06]  /*3160*/  IADD3.X R17, PT, PT, R8, UR5, RZ, P0, !PT ;  /* 0x0000000508117c10 */ /* 0x000fcc00087fe4ff */
[----:B------:R-:W2:Y:S01]  /*3170*/  LDG.E.U8 R17, desc[UR12][R16.64] ;  /* 0x0000000c10117981 */ /* 0x000ea2000c1e1100 */
[----:B------:R-:W-:Y:S02]  /*3180*/  IMAD.IADD R8, R6, 0x1, R10 ;  /* 0x0000000106087824 */ /* 0x000fe400078e020a */
[----:B------:R-:W-:-:S03]  /*3190*/  VIADD R15, R10, 0x1 ;  /* 0x000000010a0f7836 */ /* 0x000fc60000000000 */
[C---:B------:R-:W-:Y:S01]  /*31a0*/  IADD3 R18, P0, PT, R8.reuse, UR6, RZ ;  /* 0x0000000608127c10 */ /* 0x040fe2000ff1e0ff */
[--C-:B------:R-:W-:Y:S01]  /*31b0*/  IMAD.MOV.U32 R10, RZ, RZ, R15.reuse ;  /* 0x000000ffff0a7224 */ /* 0x100fe200078e000f */
[----:B------:R-:W-:Y:S02]  /*31c0*/  SHF.R.S32.HI R13, RZ, 0x1f, R15 ;  /* 0x0000001fff0d7819 */ /* 0x000fe4000001140f */
[----:B------:R-:W-:Y:S02]  /*31d0*/  LEA.HI.X.SX32 R19, R8, UR7, 0x1, P0 ;  /* 0x0000000708137c11 */ /* 0x000fe400080f0eff */
[----:B------:R-:W-:-:S04]  /*31e0*/  ISETP.GE.U32.AND P0, PT, R15, R14, PT ;  /* 0x0000000e0f00720c */ /* 0x000fc80003f06070 */
[----:B------:R-:W-:Y:S01]  /*31f0*/  ISETP.GE.U32.AND.EX P0, PT, R13, UR15, PT, P0 ;  /* 0x0000000f0d007c0c */ /* 0x000fe2000bf06100 */
[----:B--2---:R0:W-:-:S12]  /*3200*/  STG.E.U8 desc[UR12][R18.64], R17 ;  /* 0x0000001112007986 */ /* 0x0041d8000c10110c */
[----:B------:R-:W-:Y:S05]  /*3210*/  @!P0 BRA `(.L_x_23) ;  /* 0xfffffffc00bc8947 */ /* 0x000fea000383ffff */
.L_x_22:
[----:B--2---:R-:W-:Y:S05]  /*3220*/  BSYNC.RECONVERGENT B0 ;  /* 0x0000000000007941 */ /* 0x004fea0003800200 */
.L_x_21:
[----:B------:R-:W-:Y:S01]  /*3230*/  BSSY.RECONVERGENT B0, `(.L_x_24) ;  /* 0x000019b000007945 */ /* 0x000fe20003800200 */
[----:B-1----:R-:W-:-:S03]  /*3240*/  CS2R R10, SRZ ;  /* 0x00000000000a7805 */ /* 0x002fc6000001ff00 */
[----:B------:R-:W-:Y:S05]  /*3250*/  @!P1 BRA `(.L_x_25) ;  /* 0x0000001800609947 */ /* 0x000fea0003800000 */
[----:B------:R-:W-:Y:S01]  /*3260*/  IMAD.U32 R8, RZ, RZ, UR15 ;  /* 0x0000000fff087e24 */ /* 0x000fe2000f8e00ff */
[----:B------:R-:W-:Y:S01]  /*3270*/  ISETP.GE.U32.AND P0, PT, R14, 0x4, PT ;  /* 0x000000040e00780c */ /* 0x000fe20003f06070 */
[----:B------:R-:W-:Y:S01]  /*3280*/  BSSY.RECONVERGENT B1, `(.L_x_26) ;  /* 0x00000ab000017945 */ /* 0x000fe20003800200 */
[----:B------:R-:W-:Y:S02]  /*3290*/  IMAD.MOV.U32 R11, RZ, RZ, RZ ;  /* 0x000000ffff0b7224 */ /* 0x000fe400078e00ff */
[----:B------:R-:W-:Y:S01]  /*32a0*/  ISETP.GE.U32.AND.EX P0, PT, R8, RZ, PT, P0 ;  /* 0x000000ff0800720c */ /* 0x000fe20003f06100 */
[----:B------:R-:W-:Y:S01]  /*32b0*/  IMAD.MOV.U32 R10, RZ, RZ, -0x400000 ;  /* 0xffc00000ff0a7424 */ /* 0x000fe200078e00ff */
[----:B------:R-:W-:Y:S01]  /*32c0*/  LOP3.LUT R8, R14, 0x3, RZ, 0xc0, !PT ;  /* 0x000000030e087812 */ /* 0x000fe200078ec0ff */
[----:B------:R-:W-:-:S10]  /*32d0*/  IMAD.MOV.U32 R13, RZ, RZ, 0x41dfffff ;  /* 0x41dfffffff0d7424 */ /* 0x000fd400078e00ff */
[----:B------:R-:W-:Y:S05]  /*32e0*/  @!P0 BRA `(.L_x_27) ;  /* 0x0000000800908947 */ /* 0x000fea0003800000 */
[----:B------:R-:W1:Y:S01]  /*32f0*/  LDCU UR4, c[0x0][0x394] ;  /* 0x00007280ff0477ac */ /* 0x000e620008000800 */
[----:B------:R-:W-:Y:S01]  /*3300*/  BSSY.RECONVERGENT B2, `(.L_x_28) ;  /* 0x000009d000027945 */ /* 0x000fe20003800200 */
[----:B------:R-:W-:Y:S01]  /*3310*/  LOP3.LUT R12, R14, 0xfffffffc, RZ, 0xc0, !PT ;  /* 0xfffffffc0e0c7812 */ /* 0x000fe200078ec0ff */
[----:B------:R-:W-:Y:S02]  /*3320*/  IMAD.MOV.U32 R11, RZ, RZ, RZ ;  /* 0x000000ffff0b7224 */ /* 0x000fe400078e00ff */
[----:B------:R-:W-:Y:S02]  /*3330*/  IMAD.MOV.U32 R26, RZ, RZ, R6 ;  /* 0x000000ffff1a7224 */ /* 0x000fe400078e0006 */
[----:B-1----:R-:W-:-:S07]  /*3340*/  IMAD.U32 R27, RZ, RZ, UR4 ;  /* 0x00000004ff1b7e24 */ /* 0x002fce000f8e00ff */
.L_x_37:
[----:B0-----:R-:W0:Y:S01]  /*3350*/  MUFU.RCP64H R17, 2.14748262400000000000e+09 ;  /* 0x41dfffff00117908 */ /* 0x001e220000001800 */
[----:B------:R-:W-:Y:S01]  /*3360*/  IMAD.MOV.U32 R14, RZ, RZ, -0x400000 ;  /* 0xffc00000ff0e7424 */ /* 0x000fe200078e00ff */
[----:B------:R-:W-:Y:S01]  /*3370*/  SHF.R.U32.HI R21, RZ, 0x2, R2 ;  /* 0x00000002ff157819 */ /* 0x000fe20000011602 */
[----:B------:R-:W-:Y:S01]  /*3380*/  IMAD.MOV.U32 R15, RZ, RZ, 0x41dfffff ;  /* 0x41dfffffff0f7424 */ /* 0x000fe200078e00ff */
[----:B------:R-:W-:Y:S01]  /*3390*/  BSSY.RECONVERGENT B3, `(.L_x_29) ;  /* 0x000001c000037945 */ /* 0x000fe20003800200 */
[----:B------:R-:W-:Y:S01]  /*33a0*/  IMAD.MOV.U32 R16, RZ, RZ, 0x1 ;  /* 0x00000001ff107424 */ /* 0x000fe200078e00ff */
[----:B------:R-:W-:Y:S01]  /*33b0*/  LOP3.LUT R21, R21, R2, RZ, 0x3c, !PT ;  /* 0x0000000215157212 */ /* 0x000fe200078e3cff */
[----:B------:R-:W-:Y:S02]  /*33c0*/  IMAD.SHL.U32 R2, R9, 0x10, RZ ;  /* 0x0000001009027824 */ /* 0x000fe400078e00ff */
[----:B------:R-:W-:Y:S02]  /*33d0*/  IMAD.MOV.U32 R32, RZ, RZ, R9 ;  /* 0x000000ffff207224 */ /* 0x000fe400078e0009 */
[----:B------:R-:W-:-:S05]  /*33e0*/  IMAD.SHL.U32 R20, R21, 0x2, RZ ;  /* 0x0000000215147824 */ /* 0x000fca00078e00ff */
[----:B------:R-:W-:Y:S01]  /*33f0*/  LOP3.LUT R2, R21, R20, R2, 0x96, !PT ;  /* 0x0000001415027212 */ /* 0x000fe200078e9602 */
[----:B0-----:R-:W-:-:S03]  /*3400*/  DFMA R18, R16, -R14, 1 ;  /* 0x3ff000001012742b */ /* 0x001fc6000000080e */
[----:B------:R-:W-:-:S04]  /*3410*/  LOP3.LUT R29, R2, R9, RZ, 0x3c, !PT ;  /* 0x00000009021d7212 */ /* 0x000fc800078e3cff */
[----:B------:R-:W-:Y:S01]  /*3420*/  IADD3 R20, PT, PT, R4, -0x25f304d4, R29 ;  /* 0xda0cfb2c04147810 */ /* 0x000fe20007ffe01d */
[----:B------:R-:W-:-:S05]  /*3430*/  DFMA R18, R18, R18, R18 ;  /* 0x000000121212722b */ /* 0x000fca0000000012 */
[----:B------:R-:W0:Y:S03]  /*3440*/  I2F.F64.U32 R20, R20 ;  /* 0x0000001400147312 */ /* 0x000e260000201800 */
[----:B------:R-:W-:-:S08]  /*3450*/  DFMA R16, R16, R18, R16 ;  /* 0x000000121010722b */ /* 0x000fd00000000010 */
[----:B------:R-:W-:Y:S01]  /*3460*/  DFMA R18, R16, -R14, 1 ;  /* 0x3ff000001012742b */ /* 0x000fe2000000080e */
[----:B0-----:R-:W-:-:S07]  /*3470*/  FSETP.GEU.AND P2, PT, |R21|, 6.5827683646048100446e-37, PT ;  /* 0x036000001500780b */ /* 0x001fce0003f4e200 */
[----:B------:R-:W-:-:S08]  /*3480*/  DFMA R18, R16, R18, R16 ;  /* 0x000000121012722b */ /* 0x000fd00000000010 */
[----:B------:R-:W-:-:S08]  /*3490*/  DMUL R16, R20, R18 ;  /* 0x0000001214107228 */ /* 0x000fd00000000000 */
[----:B------:R-:W-:-:S08]  /*34a0*/  DFMA R14, R16, -R14, R20 ;  /* 0x8000000e100e722b */ /* 0x000fd00000000014 */
[----:B------:R-:W-:Y:S01]  /*34b0*/  DFMA R16, R18, R14, R16 ;  /* 0x0000000e1210722b */ /* 0x000fe20000000010 */
[----:B------:R-:W-:-:S04]  /*34c0*/  IADD3.X R14, P1, PT, R26, UR20, RZ, PT, !PT ;  /* 0x000000141a0e7c10 */ /* 0x000fc8000bf3e4ff */
[----:B------:R-:W-:-:S05]  /*34d0*/  LEA.HI.X.SX32 R15, R26, UR21, 0x1, P1 ;  /* 0x000000151a0f7c11 */ /* 0x000fca00088f0eff */
[----:B------:R-:W-:-:S05]  /*34e0*/  FFMA R2, RZ, 27.999998092651367188, R17 ;  /* 0x41dfffffff027823 */ /* 0x000fca0000000011 */
[----:B------:R-:W-:-:S13]  /*34f0*/  FSETP.GT.AND P0, PT, |R2|, 1.469367938527859385e-39, PT ;  /* 0x001000000200780b */ /* 0x000fda0003f04200 */
[----:B------:R-:W-:Y:S05]  /*3500*/  @P0 BRA P2, `(.L_x_30) ;  /* 0x0000000000100947 */ /* 0x000fea0001000000 */
[----:B------:R-:W-:-:S07]  /*3510*/  MOV R30, 0x3530 ;  /* 0x00003530001e7802 */ /* 0x000fce0000000f00 */
[----:B------:R-:W-:Y:S05]  /*3520*/  CALL.REL.NOINC `($__internal_0_$__cuda_sm20_div_rn_f64_full) ;  /* 0x0000001400e47944 */ /* 0x000fea0003c00000 */
[----:B------:R-:W-:Y:S02]  /*3530*/  IMAD.MOV.U32 R16, RZ, RZ, R2 ;  /* 0x000000ffff107224 */ /* 0x000fe400078e0002 */
[----:B------:R-:W-:-:S07]  /*3540*/  IMAD.MOV.U32 R17, RZ, RZ, R37 ;  /* 0x000000ffff117224 */ /* 0x000fce00078e0025 */
.L_x_30:
[----:B------:R-:W-:Y:S05]  /*3550*/  BSYNC.RECONVERGENT B3 ;  /* 0x0000000000037941 */ /* 0x000fea0003800200 */
.L_x_29:
[----:B------:R-:W-:-:S14]  /*3560*/  DSETP.GEU.AND P0, PT, R16, UR16, PT ;  /* 0x0000001010007e2a */ /* 0x000fdc000bf0e000 */
[----:B------:R-:W2:Y:S01]  /*3570*/  @!P0 LDG.E.U8 R9, desc[UR12][R14.64+-0x1] ;  /* 0xffffff0c0e098981 */ /* 0x000ea2000c1e1100 */
[----:B------:R-:W0:Y:S01]  /*3580*/  MUFU.RCP64H R21, 2.14748262400000000000e+09 ;  /* 0x41dfffff00157908 */ /* 0x000e220000001800 */
[----:B------:R-:W-:Y:S01]  /*3590*/  IMAD.MOV.U32 R16, RZ, RZ, -0x400000 ;  /* 0xffc00000ff107424 */ /* 0x000fe200078e00ff */
[----:B------:R-:W-:Y:S01]  /*35a0*/  SHF.R.U32.HI R2, RZ, 0x2, R3 ;  /* 0x00000002ff027819 */ /* 0x000fe20000011603 */
[----:B------:R-:W-:Y:S01]  /*35b0*/  IMAD.MOV.U32 R17, RZ, RZ, 0x41dfffff ;  /* 0x41dfffffff117424 */ /* 0x000fe200078e00ff */
[----:B------:R-:W-:Y:S01]  /*35c0*/  BSSY.RECONVERGENT B3, `(.L_x_31) ;  /* 0x000001b000037945 */ /* 0x000fe20003800200 */
[----:B------:R-:W-:Y:S01]  /*35d0*/  IMAD.MOV.U32 R20, RZ, RZ, 0x1 ;  /* 0x00000001ff147424 */ /* 0x000fe200078e00ff */
[----:B------:R-:W-:Y:S01]  /*35e0*/  LOP3.LUT R2, R2, R3, RZ, 0x3c, !PT ;  /* 0x0000000302027212 */ /* 0x000fe200078e3cff */
[----:B------:R-:W-:-:S04]  /*35f0*/  IMAD.SHL.U32 R3, R29, 0x10, RZ ;  /* 0x000000101d037824 */ /* 0x000fc800078e00ff */
[----:B------:R-:W-:-:S05]  /*3600*/  IMAD.SHL.U32 R22, R2, 0x2, RZ ;  /* 0x0000000202167824 */ /* 0x000fca00078e00ff */
[----:B------:R-:W-:Y:S01]  /*3610*/  LOP3.LUT R22, R2, R22, R3, 0x96, !PT ;  /* 0x0000001602167212 */ /* 0x000fe200078e9603 */
[----:B0-----:R-:W-:-:S03]  /*3620*/  DFMA R18, R20, -R16, 1 ;  /* 0x3ff000001412742b */ /* 0x001fc60000000810 */
[----:B------:R-:W-:-:S05]  /*3630*/  LOP3.LUT R31, R22, R29, RZ, 0x3c, !PT ;  /* 0x0000001d161f7212 */ /* 0x000fca00078e3cff */
[----:B------:R-:W-:-:S08]  /*3640*/  DFMA R18, R18, R18, R18 ;  /* 0x000000121212722b */ /* 0x000fd00000000012 */
[----:B------:R-:W-:Y:S01]  /*3650*/  DFMA R18, R20, R18, R20 ;  /* 0x000000121412722b */ /* 0x000fe20000000014 */
[----:B------:R-:W-:-:S07]  /*3660*/  IADD3 R20, PT, PT, R4, -0x25ed7d0f, R31 ;  /* 0xda1282f104147810 */ /* 0x000fce0007ffe01f */
[C---:B------:R-:W-:Y:S01]  /*3670*/  DFMA R2, R18.reuse, -R16, 1 ;  /* 0x3ff000001202742b */ /* 0x040fe20000000810 */
[----:B------:R-:W0:Y:S07]  /*3680*/  I2F.F64.U32 R20, R20 ;  /* 0x0000001400147312 */ /* 0x000e2e0000201800 */
[----:B------:R-:W-:-:S08]  /*3690*/  DFMA R2, R18, R2, R18 ;  /* 0x000000021202722b */ /* 0x000fd00000000012 */
[----:B0-----:R-:W-:-:S08]  /*36a0*/  DMUL R18, R2, R20 ;  /* 0x0000001402127228 */ /* 0x001fd00000000000 */
[----:B------:R-:W-:-:S08]  /*36b0*/  DFMA R16, R18, -R16, R20 ;  /* 0x800000101210722b */ /* 0x000fd00000000014 */
[----:B------:R-:W-:-:S10]  /*36c0*/  DFMA R2, R2, R16, R18 ;  /* 0x000000100202722b */ /* 0x000fd40000000012 */
[----:B------:R-:W-:Y:S01]  /*36d0*/  FFMA R16, RZ, 27.999998092651367188, R3 ;  /* 0x41dfffffff107823 */ /* 0x000fe20000000003 */
[----:B--2---:R-:W-:-:S04]  /*36e0*/  @!P0 ISETP.NE.AND P1, PT, R9, RZ, PT ;  /* 0x000000ff0900820c */ /* 0x004fc80003f25270 */
[----:B------:R-:W-:Y:S02]  /*36f0*/  @!P0 SEL R9, RZ, 0x1, P1 ;  /* 0x00000001ff098807 */ /* 0x000fe40000800000 */
[----:B------:R-:W-:-:S03]  /*3700*/  FSETP.GEU.AND P1, PT, |R21|, 6.5827683646048100446e-37, PT ;  /* 0x036000001500780b */ /* 0x000fc60003f2e200 */
[----:B------:R0:W-:Y:S01]  /*3710*/  @!P0 STG.E.U8 desc[UR12][R14.64+-0x1], R9 ;  /* 0xffffff090e008986 */ /* 0x0001e2000c10110c */
[----:B------:R-:W-:-:S13]  /*3720*/  FSETP.GT.AND P0, PT, |R16|, 1.469367938527859385e-39, PT ;  /* 0x001000001000780b */ /* 0x000fda0003f04200 */
[----:B0-----:R-:W-:Y:S05]  /*3730*/  @P0 BRA P1, `(.L_x_32) ;  /* 0x00000000000c0947 */ /* 0x001fea0000800000 */
[----:B------:R-:W-:-:S07]  /*3740*/  MOV R30, 0x3760 ;  /* 0x00003760001e7802 */ /* 0x000fce0000000f00 */
[----:B------:R-:W-:Y:S05]  /*3750*/  CALL.REL.NOINC `($__internal_0_$__cuda_sm20_div_rn_f64_full) ;  /* 0x0000001400587944 */ /* 0x000fea0003c00000 */
[----:B------:R-:W-:-:S07]  /*3760*/  IMAD.MOV.U32 R3, RZ, RZ, R37 ;  /* 0x000000ffff037224 */ /* 0x000fce00078e0025 */
.L_x_32:
[----:B------:R-:W-:Y:S05]  /*3770*/  BSYNC.RECONVERGENT B3 ;  /* 0x0000000000037941 */ /* 0x000fea0003800200 */
.L_x_31:
        /* <DEDUP_REMOVED lines=18> */
[----:B------:R-:W-:-:S08]  /*38a0*/  DFMA R16, R18, -R2, 1 ;  /* 0x3ff000001210742b */ /* 0x000fd00000000802 */
[----:B------:R-:W-:-:S08]  /*38b0*/  DFMA R16, R18, R16, R18 ;  /* 0x000000101210722b */ /* 0x000fd00000000012 */
[----:B0-----:R-:W-:-:S08]  /*38c0*/  DMUL R18, R16, R20 ;  /* 0x0000001410127228 */ /* 0x001fd00000000000 */
[----:B------:R-:W-:-:S08]  /*38d0*/  DFMA R2, R18, -R2, R20 ;  /* 0x800000021202722b */ /* 0x000fd00000000014 */
[----:B------:R-:W-:Y:S01]  /*38e0*/  DFMA R2, R16, R2, R18 ;  /* 0x000000021002722b */ /* 0x000fe20000000012 */
[----:B--2---:R-:W-:-:S09]  /*38f0*/  @!P0 ISETP.NE.AND P1, PT, R9, RZ, PT ;  /* 0x000000ff0900820c */ /* 0x004fd20003f25270 */
[----:B------:R-:W-:Y:S01]  /*3900*/  FFMA R9, RZ, 27.999998092651367188, R3 ;  /* 0x41dfffffff097823 */ /* 0x000fe20000000003 */
        /* <DEDUP_REMOVED lines=8> */
.L_x_34:
[----:B------:R-:W-:Y:S05]  /*3990*/  BSYNC.RECONVERGENT B3 ;  /* 0x0000000000037941 */ /* 0x000fea0003800200 */
.L_x_33:
        /* <DEDUP_REMOVED lines=33> */
.L_x_36:
[----:B------:R-:W-:Y:S05]  /*3bb0*/  BSYNC.RECONVERGENT B3 ;  /* 0x0000000000037941 */ /* 0x000fea0003800200 */
.L_x_35:
[----:B------:R-:W-:-:S14]  /*3bc0*/  DSETP.GEU.AND P0, PT, R2, UR16, PT ;  /* 0x0000001002007e2a */ /* 0x000fdc000bf0e000 */
[----:B------:R-:W2:Y:S01]  /*3bd0*/  @!P0 LDG.E.U8 R2, desc[UR12][R14.64+0x2] ;  /* 0x0000020c0e028981 */ /* 0x000ea2000c1e1100 */
[----:B------:R-:W-:Y:S02]  /*3be0*/  VIADD R11, R11, 0x4 ;  /* 0x000000040b0b7836 */ /* 0x000fe40000000000 */
[----:B------:R-:W-:Y:S02]  /*3bf0*/  VIADD R4, R4, 0x161f14 ;  /* 0x00161f1404047836 */ /* 0x000fe40000000000 */
[----:B------:R-:W-:Y:S02]  /*3c00*/  VIADD R26, R26, 0x4 ;  /* 0x000000041a1a7836 */ /* 0x000fe40000000000 */
[----:B------:R-:W-:Y:S02]  /*3c10*/  IMAD.MOV.U32 R7, RZ, RZ, R33 ;  /* 0x000000ffff077224 */ /* 0x000fe400078e0021 */
[----:B------:R-:W-:Y:S02]  /*3c20*/  IMAD.MOV.U32 R5, RZ, RZ, R31 ;  /* 0x000000ffff057224 */ /* 0x000fe400078e001f */
[----:B------:R-:W-:Y:S01]  /*3c30*/  IMAD.MOV.U32 R3, RZ, RZ, R29 ;  /* 0x000000ffff037224 */ /* 0x000fe200078e001d */
[----:B--2---:R-:W-:Y:S01]  /*3c40*/  @!P0 ISETP.NE.AND P1, PT, R2, RZ, PT ;  /* 0x000000ff0200820c */ /* 0x004fe20003f25270 */
[----:B------:R-:W-:-:S03]  /*3c50*/  IMAD.MOV.U32 R2, RZ, RZ, R32 ;  /* 0x000000ffff027224 */ /* 0x000fc600078e0020 */
[----:B------:R-:W-:-:S05]  /*3c60*/  @!P0 SEL R17, RZ, 0x1, P1 ;  /* 0x00000001ff118807 */ /* 0x000fca0000800000 */
[----:B------:R1:W-:Y:S01]  /*3c70*/  @!P0 STG.E.U8 desc[UR12][R14.64+0x2], R17 ;  /* 0x000002110e008986 */ /* 0x0003e2000c10110c */
[----:B------:R-:W-:-:S04]  /*3c80*/  IADD3 R12, P0, PT, R12, -0x4, RZ ;  /* 0xfffffffc0c0c7810 */ /* 0x000fc80007f1e0ff */
[----:B------:R-:W-:Y:S02]  /*3c90*/  IADD3.X R27, PT, PT, R27, -0x1, RZ, P0, !PT ;  /* 0xffffffff1b1b7810 */ /* 0x000fe400007fe4ff */
[----:B------:R-:W-:-:S04]  /*3ca0*/  ISETP.NE.U32.AND P0, PT, R12, RZ, PT ;  /* 0x000000ff0c00720c */ /* 0x000fc80003f05070 */
[----:B------:R-:W-:-:S13]  /*3cb0*/  ISETP.NE.AND.EX P0, PT, R27, RZ, PT, P0 ;  /* 0x000000ff1b00720c */ /* 0x000fda0003f05300 */
[----:B-1----:R-:W-:Y:S05]  /*3cc0*/  @P0 BRA `(.L_x_37) ;  /* 0xfffffff400a00947 */ /* 0x002fea000383ffff */
[----:B------:R-:W-:Y:S05]  /*3cd0*/  BSYNC.RECONVERGENT B2 ;  /* 0x0000000000027941 */ /* 0x000fea0003800200 */
.L_x_28:
[----:B------:R-:W-:Y:S02]  /*3ce0*/  VIADD R12, R4, 0xda077367 ;  /* 0xda077367040c7836 */ /* 0x000fe40000000000 */
[----:B------:R-:W-:Y:S02]  /*3cf0*/  IMAD.MOV.U32 R7, RZ, RZ, R33 ;  /* 0x000000ffff077224 */ /* 0x000fe400078e0021 */
[----:B------:R-:W-:Y:S02]  /*3d00*/  IMAD.MOV.U32 R5, RZ, RZ, R31 ;  /* 0x000000ffff057224 */ /* 0x000fe400078e001f */
[----:B------:R-:W-:Y:S02]  /*3d10*/  IMAD.MOV.U32 R3, RZ, RZ, R29 ;  /* 0x000000ffff037224 */ /* 0x000fe400078e001d */
[----:B------:R-:W-:-:S07]  /*3d20*/  IMAD.MOV.U32 R2, RZ, RZ, R32 ;  /* 0x000000ffff027224 */ /* 0x000fce00078e0020 */
.L_x_27:
[----:B------:R-:W-:Y:S05]  /*3d30*/  BSYNC.RECONVERGENT B1 ;  /* 0x0000000000017941 */ /* 0x000fea0003800200 */
.L_x_26:
[----:B------:R-:W-:Y:S01]  /*3d40*/  ISETP.NE.U32.AND P0, PT, R8, RZ, PT ;  /* 0x000000ff0800720c */ /* 0x000fe20003f05070 */
[----:B------:R-:W-:Y:S03]  /*3d50*/  BSSY.RECONVERGENT B1, `(.L_x_38) ;  /* 0x000003c000017945 */ /* 0x000fe60003800200 */
[----:B------:R-:W-:-:S13]  /*3d60*/  ISETP.NE.AND.EX P0, PT, RZ, RZ, PT, P0 ;  /* 0x000000ffff00720c */ /* 0x000fda0003f05300 */
[----:B------:R-:W-:Y:S05]  /*3d70*/  @!P0 BRA `(.L_x_39) ;  /* 0x0000000000e48947 */ /* 0x000fea0003800000 */
[----:B------:R-:W-:Y:S02]  /*3d80*/  VIADD R4, R12, 0x587c5 ;  /* 0x000587c50c047836 */ /* 0x000fe40000000000 */
[----:B------:R-:W-:Y:S02]  /*3d90*/  IMAD.IADD R11, R6, 0x1, R11 ;  /* 0x00000001060b7824 */ /* 0x000fe400078e020b */
[----:B------:R-:W-:Y:S02]  /*3da0*/  IMAD.MOV.U32 R12, RZ, RZ, R8 ;  /* 0x000000ffff0c7224 */ /* 0x000fe400078e0008 */
[----:B------:R-:W-:-:S07]  /*3db0*/  IMAD.MOV.U32 R14, RZ, RZ, RZ ;  /* 0x000000ffff0e7224 */ /* 0x000fce00078e00ff */
.L_x_44:
[----:B0-----:R-:W0:Y:S01]  /*3dc0*/  MUFU.RCP64H R19, 2.14748262400000000000e+09 ;  /* 0x41dfffff00137908 */ /* 0x001e220000001800 */
[----:B------:R-:W-:Y:S01]  /*3dd0*/  IMAD.MOV.U32 R16, RZ, RZ, -0x400000 ;  /* 0xffc00000ff107424 */ /* 0x000fe200078e00ff */
[----:B------:R-:W-:Y:S01]  /*3de0*/  SHF.R.U32.HI R15, RZ, 0x2, R2 ;  /* 0x00000002ff0f7819 */ /* 0x000fe20000011602 */
[----:B------:R-:W-:Y:S01]  /*3df0*/  IMAD.MOV.U32 R17, RZ, RZ, 0x41dfffff ;  /* 0x41dfffffff117424 */ /* 0x000fe200078e00ff */
[----:B------:R-:W-:Y:S01]  /*3e00*/  IADD3 R12, P0, PT, R12, -0x1, RZ ;  /* 0xffffffff0c0c7810 */ /* 0x000fe20007f1e0ff */
[----:B------:R-:W-:Y:S01]  /*3e10*/  IMAD.MOV.U32 R18, RZ, RZ, 0x1 ;  /* 0x00000001ff127424 */ /* 0x000fe200078e00ff */
[----:B------:R-:W-:Y:S01]  /*3e20*/  LOP3.LUT R15, R15, R2, RZ, 0x3c, !PT ;  /* 0x000000020f0f7212 */ /* 0x000fe200078e3cff */
[----:B------:R-:W-:Y:S01]  /*3e30*/  IMAD.SHL.U32 R2, R9, 0x10, RZ ;  /* 0x0000001009027824 */ /* 0x000fe200078e00ff */
[----:B------:R-:W-:Y:S01]  /*3e40*/  IADD3.X R14, PT, PT, R14, -0x1, RZ, P0, !PT ;  /* 0xffffffff0e0e7810 */ /* 0x000fe200007fe4ff */
[----:B------:R-:W-:Y:S01]  /*3e50*/  BSSY.RECONVERGENT B2, `(.L_x_40) ;  /* 0x000001d000027945 */ /* 0x000fe20003800200 */
[----:B------:R-:W-:Y:S01]  /*3e60*/  ISETP.NE.U32.AND P0, PT, R12, RZ, PT ;  /* 0x000000ff0c00720c */ /* 0x000fe20003f05070 */
[----:B------:R-:W-:-:S03]  /*3e70*/  IMAD.SHL.U32 R22, R15, 0x2, RZ ;  /* 0x000000020f167824 */ /* 0x000fc600078e00ff */
[----:B------:R-:W-:Y:S02]  /*3e80*/  ISETP.NE.AND.EX P0, PT, R14, RZ, PT, P0 ;  /* 0x000000ff0e00720c */ /* 0x000fe40003f05300 */
[----:B------:R-:W-:Y:S01]  /*3e90*/  LOP3.LUT R2, R15, R22, R2, 0x96, !PT ;  /* 0x000000160f027212 */ /* 0x000fe200078e9602 */
[----:B0-----:R-:W-:Y:S01]  /*3ea0*/  DFMA R20, R18, -R16, 1 ;  /* 0x3ff000001214742b */ /* 0x001fe20000000810 */
[----:B------:R-:W-:Y:S02]  /*3eb0*/  IMAD.MOV.U32 R15, RZ, RZ, R3 ;  /* 0x000000ffff0f7224 */ /* 0x000fe400078e0003 */
[----:B------:R-:W-:Y:S01]  /*3ec0*/  LOP3.LUT R25, R2, R9, RZ, 0x3c, !PT ;  /* 0x0000000902197212 */ /* 0x000fe200078e3cff */
[----:B------:R-:W-:Y:S02]  /*3ed0*/  IMAD.MOV.U32 R3, RZ, RZ, R5 ;  /* 0x000000ffff037224 */ /* 0x000fe400078e0005 */
[----:B------:R-:W-:Y:S02]  /*3ee0*/  IMAD.MOV.U32 R5, RZ, RZ, R7 ;  /* 0x000000ffff057224 */ /* 0x000fe400078e0007 */
[----:B------:R-:W-:Y:S01]  /*3ef0*/  DFMA R20, R20, R20, R20 ;  /* 0x000000141414722b */ /* 0x000fe20000000014 */
[----:B------:R-:W-:-:S02]  /*3f00*/  IMAD.MOV.U32 R7, RZ, RZ, R9 ;  /* 0x000000ffff077224 */ /* 0x000fc400078e0009 */
[----:B------:R-:W-:-:S05]  /*3f10*/  IMAD.MOV.U32 R9, RZ, RZ, R25 ;  /* 0x000000ffff097224 */ /* 0x000fca00078e0019 */
[----:B------:R-:W-:Y:S01]  /*3f20*/  DFMA R18, R18, R20, R18 ;  /* 0x000000141212722b */ /* 0x000fe20000000012 */
[----:B------:R-:W-:-:S07]  /*3f30*/  IMAD.IADD R20, R25, 0x1, R4 ;  /* 0x0000000119147824 */ /* 0x000fce00078e0204 */
[C---:B------:R-:W-:Y:S01]  /*3f40*/  DFMA R22, R18.reuse, -R16, 1 ;  /* 0x3ff000001216742b */ /* 0x040fe20000000810 */
[----:B------:R-:W0:Y:S07]  /*3f50*/  I2F.F64.U32 R20, R20 ;  /* 0x0000001400147312 */ /* 0x000e2e0000201800 */
[----:B------:R-:W-:-:S08]  /*3f60*/  DFMA R18, R18, R22, R18 ;  /* 0x000000161212722b */ /* 0x000fd00000000012 */
[----:B0-----:R-:W-:Y:S01]  /*3f70*/  DMUL R22, R18, R20 ;  /* 0x0000001412167228 */ /* 0x001fe20000000000 */
[----:B------:R-:W-:-:S07]  /*3f80*/  FSETP.GEU.AND P2, PT, |R21|, 6.5827683646048100446e-37, PT ;  /* 0x036000001500780b */ /* 0x000fce0003f4e200 */
[----:B------:R-:W-:-:S08]  /*3f90*/  DFMA R16, R22, -R16, R20 ;  /* 0x800000101610722b */ /* 0x000fd00000000014 */
[----:B------:R-:W-:-:S10]  /*3fa0*/  DFMA R16, R18, R16, R22 ;  /* 0x000000101210722b */ /* 0x000fd40000000016 */
[----:B------:R-:W-:-:S05]  /*3fb0*/  FFMA R2, RZ, 27.999998092651367188, R17 ;  /* 0x41dfffffff027823 */ /* 0x000fca0000000011 */
[----:B------:R-:W-:-:S13]  /*3fc0*/  FSETP.GT.AND P1, PT, |R2|, 1.469367938527859385e-39, PT ;  /* 0x001000000200780b */ /* 0x000fda0003f24200 */
[----:B------:R-:W-:Y:S05]  /*3fd0*/  @P1 BRA P2, `(.L_x_41) ;  /* 0x0000000000101947 */ /* 0x000fea0001000000 */
[----:B------:R-:W-:-:S07]  /*3fe0*/  MOV R30, 0x4000 ;  /* 0x00004000001e7802 */ /* 0x000fce0000000f00 */
[----:B------:R-:W-:Y:S05]  /*3ff0*/  CALL.REL.NOINC `($__internal_0_$__cuda_sm20_div_rn_f64_full) ;  /* 0x0000000c00307944 */ /* 0x000fea0003c00000 */
[----:B------:R-:W-:Y:S02]  /*4000*/  IMAD.MOV.U32 R16, RZ, RZ, R2 ;  /* 0x000000ffff107224 */ /* 0x000fe400078e0002 */
[----:B------:R-:W-:-:S07]  /*4010*/  IMAD.MOV.U32 R17, RZ, RZ, R37 ;  /* 0x000000ffff117224 */ /* 0x000fce00078e0025 */
.L_x_41:
[----:B------:R-:W-:Y:S05]  /*4020*/  BSYNC.RECONVERGENT B2 ;  /* 0x0000000000027941 */ /* 0x000fea0003800200 */
.L_x_40:
[----:B------:R-:W-:Y:S01]  /*4030*/  DSETP.GEU.AND P1, PT, R16, UR22, PT ;  /* 0x0000001610007e2a */ /* 0x000fe2000bf2e000 */
[----:B------:R-:W-:-:S13]  /*4040*/  BSSY.RECONVERGENT B2, `(.L_x_42) ;  /* 0x0000008000027945 */ /* 0x000fda0003800200 */
[----:B------:R-:W-:Y:S05]  /*4050*/  @P1 BRA `(.L_x_43) ;  /* 0x0000000000181947 */ /* 0x000fea0003800000 */
[----:B------:R-:W-:-:S04]  /*4060*/  IADD3 R16, P1, PT, R11, UR24, RZ ;  /* 0x000000180b107c10 */ /* 0x000fc8000ff3e0ff */
[----:B------:R-:W-:-:S05]  /*4070*/  LEA.HI.X.SX32 R17, R11, UR25, 0x1, P1 ;  /* 0x000000190b117c11 */ /* 0x000fca00088f0eff */
[----:B------:R-:W2:Y:S02]  /*4080*/  LDG.E.U8 R2, desc[UR12][R16.64] ;  /* 0x0000000c10027981 */ /* 0x000ea4000c1e1100 */
[----:B--2---:R-:W-:-:S04]  /*4090*/  ISETP.NE.AND P1, PT, R2, RZ, PT ;  /* 0x000000ff0200720c */ /* 0x004fc80003f25270 */
[----:B------:R-:W-:-:S05]  /*40a0*/  SEL R19, RZ, 0x1, P1 ;  /* 0x00000001ff137807 */ /* 0x000fca0000800000 */
[----:B------:R0:W-:Y:S04]  /*40b0*/  STG.E.U8 desc[UR12][R16.64], R19 ;  /* 0x0000001310007986 */ /* 0x0001e8000c10110c */
.L_x_43:
[----:B------:R-:W-:Y:S05]  /*40c0*/  BSYNC.RECONVERGENT B2 ;  /* 0x0000000000027941 */ /* 0x000fea0003800200 */
.L_x_42:
[----:B------:R-:W-:Y:S02]  /*40d0*/  VIADD R4, R4, 0x587c5 ;  /* 0x000587c504047836 */ /* 0x000fe40000000000 */
[----:B------:R-:W-:Y:S02]  /*40e0*/  VIADD R11, R11, 0x1 ;  /* 0x000000010b0b7836 */ /* 0x000fe40000000000 */
[----:B------:R-:W-:Y:S01]  /*40f0*/  IMAD.MOV.U32 R2, RZ, RZ, R15 ;  /* 0x000000ffff027224 */ /* 0x000fe200078e000f */
[----:B------:R-:W-:Y:S06]  /*4100*/  @P0 BRA `(.L_x_44) ;  /* 0xfffffffc002c0947 */ /* 0x000fec000383ffff */
.L_x_39:
[----:B------:R-:W-:Y:S05]  /*4110*/  BSYNC.RECONVERGENT B1 ;  /* 0x0000000000017941 */ /* 0x000fea0003800200 */
.L_x_38:
[----:B------:R-:W1:Y:S01]  /*4120*/  LDCU.64 UR6, c[0x0][0x390] ;  /* 0x00007200ff0677ac */ /* 0x000e620008000a00 */
[----:B------:R-:W-:Y:S02]  /*4130*/  CS2R R10, SRZ ;  /* 0x00000000000a7805 */ /* 0x000fe4000001ff00 */
[----:B------:R-:W-:Y:S01]  /*4140*/  CS2R R2, SRZ ;  /* 0x0000000000027805 */ /* 0x000fe2000001ff00 */
[----:B-1----:R-:W-:Y:S02]  /*4150*/  UISETP.GE.U32.AND UP1, UPT, UR6, 0x8, UPT ;  /* 0x000000080600788c */ /* 0x002fe4000bf26070 */
[----:B------:R-:W-:Y:S02]  /*4160*/  ULOP3.LUT UR14, UR6, 0x7, URZ, 0xc0, !UPT ;  /* 0x00000007060e7892 */ /* 0x000fe4000f8ec0ff */
[----:B------:R-:W-:Y:S02]  /*4170*/  UISETP.GE.U32.AND.EX UP1, UPT, UR7, URZ, UPT, UP1 ;  /* 0x000000ff0700728c */ /* 0x000fe4000bf26110 */
[----:B------:R-:W-:-:S04]  /*4180*/  UISETP.NE.U32.AND UP0, UPT, UR14, URZ, UPT ;  /* 0x000000ff0e00728c */ /* 0x000fc8000bf05070 */
[----:B------:R-:W-:-:S03]  /*4190*/  UISETP.NE.AND.EX UP0, UPT, URZ, URZ, UPT, UP0 ;  /* 0x000000ffff00728c */ /* 0x000fc6000bf05300 */
[----:B------:R-:W-:Y:S08]  /*41a0*/  BRA.U !UP1, `(.L_x_45) ;  /* 0x00000005092c7547 */ /* 0x000ff0000b800000 */
[----:B------:R-:W1:Y:S01]  /*41b0*/  LDCU.64 UR4, c[0x0][0x3a8] ;  /* 0x00007500ff0477ac */ /* 0x000e620008000a00 */
[----:B------:R-:W-:Y:S02]  /*41c0*/  IMAD.MOV.U32 R11, RZ, RZ, RZ ;  /* 0x000000ffff0b7224 */ /* 0x000fe400078e00ff */
[----:B------:R-:W-:Y:S01]  /*41d0*/  IMAD.MOV.U32 R7, RZ, RZ, R6 ;  /* 0x000000ffff077224 */ /* 0x000fe200078e0006 */
[----:B------:R-:W2:Y:S01]  /*41e0*/  LDCU UR8, c[0x0][0x394] ;  /* 0x00007280ff0877ac */ /* 0x000ea20008000800 */
[----:B------:R-:W-:Y:S01]  /*41f0*/  ULOP3.LUT UR11, UR6, 0xfffffff8, URZ, 0xc0, !UPT ;  /* 0xfffffff8060b7892 */ /* 0x000fe2000f8ec0ff */
[----:B------:R-:W3:Y:S05]  /*4200*/  LDCU UR28, c[0x0][0x394] ;  /* 0x00007280ff1c77ac */ /* 0x000eea0008000800 */
[----:B------:R-:W-:Y:S01]  /*4210*/  IMAD.U32 R3, RZ, RZ, UR11 ;  /* 0x0000000bff037e24 */ /* 0x000fe2000f8e00ff */
[----:B------:R-:W4:Y:S01]  /*4220*/  LDCU.64 UR18, c[0x0][0x3a8] ;  /* 0x00007500ff1277ac */ /* 0x000f220008000a00 */
[----:B-1----:R-:W-:Y:S01]  /*4230*/  UIADD3 UR7, UP1, UPT, UR4, 0x20, URZ ;  /* 0x0000002004077890 */ /* 0x002fe2000ff3e0ff */
[----:B------:R-:W1:Y:S01]  /*4240*/  LDCU.64 UR26, c[0x0][0x388] ;  /* 0x00007100ff1a77ac */ /* 0x000e620008000a00 */
[----:B--2---:R-:W-:-:S02]  /*4250*/  IMAD.U32 R2, RZ, RZ, UR8 ;  /* 0x00000008ff027e24 */ /* 0x004fc4000f8e00ff */
[----:B------:R-:W-:Y:S01]  /*4260*/  UIADD3.X UR10, UPT, UPT, URZ, UR5, URZ, UP1, !UPT ;  /* 0x00000005ff0a7290 */ /* 0x000fe20008ffe4ff */
[----:B------:R-:W-:Y:S02]  /*4270*/  UMOV UR4, URZ ;  /* 0x000000ff00047c82 */ /* 0x000fe40008000000 */
[----:B---3--:R-:W-:-:S09]  /*4280*/  UMOV UR5, URZ ;  /* 0x000000ff00057c82 */ /* 0x008fd20008000000 */
.L_x_46:
[----:B-1----:R-:W-:-:S04]  /*4290*/  IADD3 R14, P0, PT, R7, UR26, RZ ;  /* 0x0000001a070e7c10 */ /* 0x002fc8000ff1e0ff */
[----:B------:R-:W-:-:S05]  /*42a0*/  LEA.HI.X.SX32 R15, R7, UR27, 0x1, P0 ;  /* 0x0000001b070f7c11 */ /* 0x000fca00080f0eff */
[----:B------:R-:W2:Y:S04]  /*42b0*/  LDG.E.U8 R4, desc[UR12][R14.64] ;  /* 0x0000000c0e047981 */ /* 0x000ea8000c1e1100 */
[----:B------:R-:W3:Y:S04]  /*42c0*/  LDG.E.U8 R9, desc[UR12][R14.64+0x1] ;  /* 0x0000010c0e097981 */ /* 0x000ee8000c1e1100 */
[----:B------:R-:W5:Y:S04]  /*42d0*/  LDG.E.U8 R12, desc[UR12][R14.64+0x2] ;  /* 0x0000020c0e0c7981 */ /* 0x000f68000c1e1100 */
[----:B0-----:R-:W5:Y:S04]  /*42e0*/  LDG.E.U8 R16, desc[UR12][R14.64+0x3] ;  /* 0x0000030c0e107981 */ /* 0x001f68000c1e1100 */
[----:B------:R-:W5:Y:S01]  /*42f0*/  LDG.E.U8 R17, desc[UR12][R14.64+0x4] ;  /* 0x0000040c0e117981 */ /* 0x000f62000c1e1100 */
[----:B------:R-:W-:-:S03]  /*4300*/  IMAD.U32 R5, RZ, RZ, UR10 ;  /* 0x0000000aff057e24 */ /* 0x000fc6000f8e00ff */
[----:B------:R-:W5:Y:S04]  /*4310*/  LDG.E.U8 R18, desc[UR12][R14.64+0x5] ;  /* 0x0000050c0e127981 */ /* 0x000f68000c1e1100 */
[----:B------:R-:W5:Y:S04]  /*4320*/  LDG.E.U8 R19, desc[UR12][R14.64+0x6] ;  /* 0x0000060c0e137981 */ /* 0x000f68000c1e1100 */
[----:B------:R-:W5:Y:S01]  /*4330*/  LDG.E.U8 R20, desc[UR12][R14.64+0x7] ;  /* 0x0000070c0e147981 */ /* 0x000f62000c1e1100 */
[----:B--2---:R-:W-:Y:S01]  /*4340*/  ISETP.NE.AND P6, PT, R4, RZ, PT ;  /* 0x000000ff0400720c */ /* 0x004fe20003fc5270 */
[----:B------:R-:W-:-:S12]  /*4350*/  IMAD.U32 R4, RZ, RZ, UR7 ;  /* 0x00000007ff047e24 */ /* 0x000fd8000f8e00ff */
[----:B------:R-:W2:Y:S01]  /*4360*/  @P6 LDG.E.64 R4, desc[UR12][R4.64] ;  /* 0x0000000c04046981 */ /* 0x000ea2000c1e1b00 */
[----:B------:R-:W-:Y:S01]  /*4370*/  ULOP3.LUT UR8, UR4, 0xfffffff8, URZ, 0xc0, !UPT ;  /* 0xfffffff804087892 */ /* 0x000fe2000f8ec0ff */
[----:B---3--:R-:W-:Y:S01]  /*4380*/  ISETP.NE.AND P5, PT, R9, RZ, PT ;  /* 0x000000ff0900720c */ /* 0x008fe20003fa5270 */
[----:B------:R-:W-:Y:S02]  /*4390*/  UMOV UR6, URZ ;  /* 0x000000ff00067c82 */ /* 0x000fe40008000000 */
[----:B----4-:R-:W-:Y:S01]  /*43a0*/  UIMAD.WIDE.U32 UR8, UR8, 0x28, UR18 ;  /* 0x00000028080878a5 */ /* 0x010fe2000f8e0012 */
[----:B-----5:R-:W-:-:S03]  /*43b0*/  ISETP.NE.AND P4, PT, R12, RZ, PT ;  /* 0x000000ff0c00720c */ /* 0x020fc60003f85270 */
[----:B------:R-:W-:Y:S01]  /*43c0*/  UIADD3 UR6, UPT, UPT, UR9, UR6, URZ ;  /* 0x0000000609067290 */ /* 0x000fe2000fffe0ff */
[----:B------:R-:W-:Y:S01]  /*43d0*/  ISETP.NE.AND P3, PT, R16, RZ, PT ;  /* 0x000000ff1000720c */ /* 0x000fe20003f65270 */
[----:B------:R-:W-:Y:S02]  /*43e0*/  IMAD.U32 R13, RZ, RZ, UR9 ;  /* 0x00000009ff0d7e24 */ /* 0x000fe4000f8e00ff */
[----:B------:R-:W-:Y:S02]  /*43f0*/  IMAD.U32 R12, RZ, RZ, UR8 ;  /* 0x00000008ff0c7e24 */ /* 0x000fe4000f8e00ff */
[----:B------:R-:W-:Y:S01]  /*4400*/  IMAD.U32 R13, RZ, RZ, UR6 ;  /* 0x00000006ff0d7e24 */ /* 0x000fe2000f8e00ff */
[----:B------:R-:W-:-:S04]  /*4410*/  ISETP.NE.AND P2, PT, R17, RZ, PT ;  /* 0x000000ff1100720c */ /* 0x000fc80003f45270 */
[----:B------:R-:W3:Y:S01]  /*4420*/  @P5 LDG.E.64 R14, desc[UR12][R12.64+0x48] ;  /* 0x0000480c0c0e5981 */ /* 0x000ee2000c1e1b00 */
[----:B------:R-:W-:-:S03]  /*4430*/  ISETP.NE.AND P1, PT, R18, RZ, PT ;  /* 0x000000ff1200720c */ /* 0x000fc60003f25270 */
[----:B------:R-:W4:Y:S01]  /*4440*/  @P4 LDG.E.64 R16, desc[UR12][R12.64+0x70] ;  /* 0x0000700c0c104981 */ /* 0x000f22000c1e1b00 */
[----:B------:R-:W-:-:S03]  /*4450*/  ISETP.NE.AND P0, PT, R19, RZ, PT ;  /* 0x000000ff1300720c */ /* 0x000fc60003f05270 */
[----:B------:R-:W5:Y:S10]  /*4460*/  @P3 LDG.E.64 R18, desc[UR12][R12.64+0x98] ;  /* 0x0000980c0c123981 */ /* 0x000f74000c1e1b00 */
[----:B------:R-:W5:Y:S01]  /*4470*/  @P0 LDG.E.64 R22, desc[UR12][R12.64+0x110] ;  /* 0x0001100c0c160981 */ /* 0x000f62000c1e1b00 */
[----:B--2---:R-:W-:-:S02]  /*4480*/  @P6 IMAD.IADD R10, R10, 0x1, R5 ;  /* 0x000000010a0a6824 */ /* 0x004fc400078e0205 */
[----:B------:R-:W-:Y:S01]  /*4490*/  @P6 IMAD.IADD R11, R11, 0x1, R4 ;  /* 0x000000010b0b6824 */ /* 0x000fe200078e0204 */
[----:B------:R-:W-:Y:S01]  /*44a0*/  ISETP.NE.AND P6, PT, R20, RZ, PT ;  /* 0x000000ff1400720c */ /* 0x000fe20003fc5270 */
[----:B------:R-:W2:Y:S04]  /*44b0*/  @P2 LDG.E.64 R4, desc[UR12][R12.64+0xc0] ;  /* 0x0000c00c0c042981 */ /* 0x000ea8000c1e1b00 */
[----:B------:R-:W2:Y:S08]  /*44c0*/  @P1 LDG.E.64 R20, desc[UR12][R12.64+0xe8] ;  /* 0x0000e80c0c141981 */ /* 0x000eb0000c1e1b00 */
[----:B------:R-:W2:Y:S01]  /*44d0*/  @P6 LDG.E.64 R24, desc[UR12][R12.64+0x138] ;  /* 0x0001380c0c186981 */ /* 0x000ea2000c1e1b00 */
[----:B------:R-:W-:Y:S01]  /*44e0*/  UIADD3 UR4, UP1, UPT, UR4, 0x8, URZ ;  /* 0x0000000804047890 */ /* 0x000fe2000ff3e0ff */
[----:B---3--:R-:W-:-:S02]  /*44f0*/  @P5 IMAD.IADD R10, R10, 0x1, R15 ;  /* 0x000000010a0a5824 */ /* 0x008fc400078e020f */
[----:B------:R-:W-:Y:S01]  /*4500*/  @P5 IMAD.IADD R11, R11, 0x1, R14 ;  /* 0x000000010b0b5824 */ /* 0x000fe200078e020e */
[----:B------:R-:W-:Y:S01]  /*4510*/  UIADD3.X UR5, UPT, UPT, URZ, UR5, URZ, UP1, !UPT ;  /* 0x00000005ff057290 */ /* 0x000fe20008ffe4ff */
[----:B----4-:R-:W-:Y:S01]  /*4520*/  @P4 IMAD.IADD R10, R10, 0x1, R17 ;  /* 0x000000010a0a4824 */ /* 0x010fe200078e0211 */
[----:B------:R-:W-:Y:S01]  /*4530*/  UIADD3 UR6, UP1, UPT, UR4, -UR11, URZ ;  /* 0x8000000b04067290 */ /* 0x000fe2000ff3e0ff */
[----:B------:R-:W-:Y:S02]  /*4540*/  @P4 IMAD.IADD R11, R11, 0x1, R16 ;  /* 0x000000010b0b4824 */ /* 0x000fe400078e0210 */
[----:B-----5:R-:W-:Y:S01]  /*4550*/  @P3 IMAD.IADD R10, R10, 0x1, R19 ;  /* 0x000000010a0a3824 */ /* 0x020fe200078e0213 */
[----:B------:R-:W-:Y:S01]  /*4560*/  UIADD3.X UR8, UPT, UPT, UR5, ~UR28, URZ, UP1, !UPT ;  /* 0x8000001c05087290 */ /* 0x000fe20008ffe4ff */
[----:B------:R-:W-:Y:S01]  /*4570*/  @P3 IMAD.IADD R11, R11, 0x1, R18 ;  /* 0x000000010b0b3824 */ /* 0x000fe200078e0212 */
[----:B------:R-:W-:-:S04]  /*4580*/  UISETP.NE.U32.AND UP1, UPT, UR6, URZ, UPT ;  /* 0x000000ff0600728c */ /* 0x000fc8000bf25070 */
[----:B------:R-:W-:Y:S01]  /*4590*/  UISETP.NE.AND.EX UP1, UPT, UR8, URZ, UPT, UP1 ;  /* 0x000000ff0800728c */ /* 0x000fe2000bf25310 */
[----:B------:R-:W-:Y:S01]  /*45a0*/  VIADD R7, R7, 0x8 ;  /* 0x0000000807077836 */ /* 0x000fe20000000000 */
[----:B------:R-:W-:-:S04]  /*45b0*/  UIADD3 UR7, UP2, UPT, UR7, 0x140, URZ ;  /* 0x0000014007077890 */ /* 0x000fc8000ff5e0ff */
[----:B------:R-:W-:Y:S01]  /*45c0*/  UIADD3.X UR10, UPT, UPT, URZ, UR10, URZ, UP2, !UPT ;  /* 0x0000000aff0a7290 */ /* 0x000fe200097fe4ff */
[----:B--2---:R-:W-:Y:S02]  /*45d0*/  @P2 IMAD.IADD R10, R10, 0x1, R5 ;  /* 0x000000010a0a2824 */ /* 0x004fe400078e0205 */
[----:B------:R-:W-:Y:S02]  /*45e0*/  @P2 IMAD.IADD R11, R11, 0x1, R4 ;  /* 0x000000010b0b2824 */ /* 0x000fe400078e0204 */
[----:B------:R-:W-:Y:S02]  /*45f0*/  @P1 IMAD.IADD R10, R10, 0x1, R21 ;  /* 0x000000010a0a1824 */ /* 0x000fe400078e0215 */
[----:B------:R-:W-:Y:S02]  /*4600*/  @P1 IMAD.IADD R11, R11, 0x1, R20 ;  /* 0x000000010b0b1824 */ /* 0x000fe400078e0214 */
[----:B------:R-:W-:Y:S02]  /*4610*/  @P0 IMAD.IADD R10, R10, 0x1, R23 ;  /* 0x000000010a0a0824 */ /* 0x000fe400078e0217 */
[----:B------:R-:W-:-:S02]  /*4620*/  @P0 IMAD.IADD R11, R11, 0x1, R22 ;  /* 0x000000010b0b0824 */ /* 0x000fc400078e0216 */
[----:B------:R-:W-:Y:S02]  /*4630*/  @P6 IMAD.IADD R10, R10, 0x1, R25 ;  /* 0x000000010a0a6824 */ /* 0x000fe400078e0219 */
[----:B------:R-:W-:Y:S01]  /*4640*/  @P6 IMAD.IADD R11, R11, 0x1, R24 ;  /* 0x000000010b0b6824 */ /* 0x000fe200078e0218 */
[----:B------:R-:W-:Y:S06]  /*4650*/  BRA.U UP1, `(.L_x_46) ;  /* 0xfffffffd010c7547 */ /* 0x000fec000b83ffff */
.L_x_45:
[----:B------:R-:W-:Y:S05]  /*4660*/  BRA.U !UP0, `(.L_x_25) ;  /* 0x00000005085c7547 */ /* 0x000fea000b800000 */
[----:B------:R-:W-:Y:S01]  /*4670*/  UISETP.GE.U32.AND UP0, UPT, UR14, 0x4, UPT ;  /* 0x000000040e00788c */ /* 0x000fe2000bf06070 */
[----:B------:R-:W-:-:S03]  /*4680*/  ISETP.NE.U32.AND P0, PT, R8, RZ, PT ;  /* 0x000000ff0800720c */ /* 0x000fc60003f05070 */
[----:B------:R-:W-:Y:S01]  /*4690*/  UISETP.GE.U32.AND.EX UP0, UPT, URZ, URZ, UPT, UP0 ;  /* 0x000000ffff00728c */ /* 0x000fe2000bf06100 */
[----:B------:R-:W-:-:S08]  /*46a0*/  ISETP.NE.AND.EX P0, PT, RZ, RZ, PT, P0 ;  /* 0x000000ffff00720c */ /* 0x000fd00003f05300 */
[----:B------:R-:W-:Y:S05]  /*46b0*/  BRA.U !UP0, `(.L_x_47) ;  /* 0x0000000108847547 */ /* 0x000fea000b800000 */
[----:B------:R-:W1:Y:S01]  /*46c0*/  LDCU.64 UR4, c[0x0][0x388] ;  /* 0x00007100ff0477ac */ /* 0x000e620008000a00 */
[----:B------:R-:W-:-:S05]  /*46d0*/  IMAD.IADD R4, R6, 0x1, R3 ;  /* 0x0000000106047824 */ /* 0x000fca00078e0203 */
[----:B-1----:R-:W-:-:S04]  /*46e0*/  IADD3 R14, P1, PT, R4, UR4, RZ ;  /* 0x00000004040e7c10 */ /* 0x002fc8000ff3e0ff */
[----:B------:R-:W-:Y:S02]  /*46f0*/  LEA.HI.X.SX32 R15, R4, UR5, 0x1, P1 ;  /* 0x00000005040f7c11 */ /* 0x000fe400088f0eff */
[----:B------:R-:W1:Y:S03]  /*4700*/  LDC.64 R4, c[0x0][0x3a8] ;  /* 0x0000ea00ff047b82 */ /* 0x000e660000000a00 */
[----:B------:R-:W2:Y:S04]  /*4710*/  LDG.E.U8 R13, desc[UR12][R14.64] ;  /* 0x0000000c0e0d7981 */ /* 0x000ea8000c1e1100 */
[----:B------:R-:W3:Y:S04]  /*4720*/  LDG.E.U8 R7, desc[UR12][R14.64+0x1] ;  /* 0x0000010c0e077981 */ /* 0x000ee8000c1e1100 */
[----:B------:R-:W4:Y:S04]  /*4730*/  LDG.E.U8 R12, desc[UR12][R14.64+0x3] ;  /* 0x0000030c0e0c7981 */ /* 0x000f28000c1e1100 */
[----:B------:R-:W5:Y:S01]  /*4740*/  LDG.E.U8 R9, desc[UR12][R14.64+0x2] ;  /* 0x0000020c0e097981 */ /* 0x000f62000c1e1100 */
[----:B------:R-:W-:Y:S01]  /*4750*/  UMOV UR4, URZ ;  /* 0x000000ff00047c82 */ /* 0x000fe20008000000 */
[----:B-1----:R-:W-:Y:S01]  /*4760*/  IMAD.WIDE.U32 R4, R3, 0x28, R4 ;  /* 0x0000002803047825 */ /* 0x002fe200078e0004 */
[----:B--2---:R-:W-:-:S02]  /*4770*/  ISETP.NE.AND P1, PT, R13, RZ, PT ;  /* 0x000000ff0d00720c */ /* 0x004fc40003f25270 */
[----:B---3--:R-:W-:Y:S02]  /*4780*/  ISETP.NE.AND P2, PT, R7, RZ, PT ;  /* 0x000000ff0700720c */ /* 0x008fe40003f45270 */
[----:B----4-:R-:W-:-:S09]  /*4790*/  ISETP.NE.AND P4, PT, R12, RZ, PT ;  /* 0x000000ff0c00720c */ /* 0x010fd20003f85270 */
[----:B------:R-:W-:Y:S01]  /*47a0*/  @P1 IMAD R13, R2, 0x28, RZ ;  /* 0x00000028020d1824 */ /* 0x000fe200078e02ff */
[----:B-----5:R-:W-:Y:S01]  /*47b0*/  ISETP.NE.AND P3, PT, R9, RZ, PT ;  /* 0x000000ff0900720c */ /* 0x020fe20003f65270 */
[----:B------:R-:W-:Y:S02]  /*47c0*/  @P1 IMAD.MOV.U32 R12, RZ, RZ, R4 ;  /* 0x000000ffff0c1224 */ /* 0x000fe400078e0004 */
[C---:B------:R-:W-:Y:S02]  /*47d0*/  @P1 IMAD.IADD R13, R5.reuse, 0x1, R13 ;  /* 0x00000001050d1824 */ /* 0x040fe400078e020d */
[----:B------:R-:W-:-:S04]  /*47e0*/  VIADD R5, R5, UR4 ;  /* 0x0000000405057c36 */ /* 0x000fc80008000000 */
[----:B------:R-:W2:Y:S04]  /*47f0*/  @P1 LDG.E.64 R12, desc[UR12][R12.64+0x20] ;  /* 0x0000200c0c0c1981 */ /* 0x000ea8000c1e1b00 */
[----:B------:R-:W3:Y:S04]  /*4800*/  @P2 LDG.E.64 R14, desc[UR12][R4.64+0x48] ;  /* 0x0000480c040e2981 */ /* 0x000ee8000c1e1b00 */
[----:B0-----:R-:W4:Y:S04]  /*4810*/  @P3 LDG.E.64 R16, desc[UR12][R4.64+0x70] ;  /* 0x0000700c04103981 */ /* 0x001f28000c1e1b00 */
[----:B------:R-:W5:Y:S01]  /*4820*/  @P4 LDG.E.64 R18, desc[UR12][R4.64+0x98] ;  /* 0x0000980c04124981 */ /* 0x000f62000c1e1b00 */
[----:B------:R-:W-:-:S02]  /*4830*/  VIADD R3, R3, 0x4 ;  /* 0x0000000403037836 */ /* 0x000fc40000000000 */
[----:B------:R-:W-:Y:S02]  /*4840*/  IMAD.MOV.U32 R2, RZ, RZ, RZ ;  /* 0x000000ffff027224 */ /* 0x000fe400078e00ff */
[----:B--2---:R-:W-:Y:S02]  /*4850*/  @P1 IMAD.IADD R10, R10, 0x1, R13 ;  /* 0x000000010a0a1824 */ /* 0x004fe400078e020d */
[----:B------:R-:W-:Y:S02]  /*4860*/  @P1 IMAD.IADD R11, R11, 0x1, R12 ;  /* 0x000000010b0b1824 */ /* 0x000fe400078e020c */
[----:B---3--:R-:W-:Y:S02]  /*4870*/  @P2 IMAD.IADD R10, R10, 0x1, R15 ;  /* 0x000000010a0a2824 */ /* 0x008fe400078e020f */
[----:B------:R-:W-:Y:S02]  /*4880*/  @P2 IMAD.IADD R11, R11, 0x1, R14 ;  /* 0x000000010b0b2824 */ /* 0x000fe400078e020e */
[----:B----4-:R-:W-:-:S02]  /*4890*/  @P3 IMAD.IADD R10, R10, 0x1, R17 ;  /* 0x000000010a0a3824 */ /* 0x010fc400078e0211 */
[----:B------:R-:W-:Y:S02]  /*48a0*/  @P3 IMAD.IADD R11, R11, 0x1, R16 ;  /* 0x000000010b0b3824 */ /* 0x000fe400078e0210 */
[----:B-----5:R-:W-:Y:S02]  /*48b0*/  @P4 IMAD.IADD R10, R10, 0x1, R19 ;  /* 0x000000010a0a4824 */ /* 0x020fe400078e0213 */
[----:B------:R-:W-:-:S07]  /*48c0*/  @P4 IMAD.IADD R11, R11, 0x1, R18 ;  /* 0x000000010b0b4824 */ /* 0x000fce00078e0212 */
.L_x_47:
[----:B------:R-:W-:Y:S05]  /*48d0*/  @!P0 BRA `(.L_x_25) ;  /* 0x0000000000c08947 */ /* 0x000fea0003800000 */
[----:B------:R-:W-:Y:S01]  /*48e0*/  ISETP.NE.U32.AND P0, PT, R8, 0x1, PT ;  /* 0x000000010800780c */ /* 0x000fe20003f05070 */
[----:B------:R-:W-:Y:S03]  /*48f0*/  BSSY.RECONVERGENT B1, `(.L_x_48) ;  /* 0x000001b000017945 */ /* 0x000fe60003800200 */
[----:B------:R-:W-:-:S13]  /*4900*/  ISETP.NE.AND.EX P0, PT, RZ, RZ, PT, P0 ;  /* 0x000000ffff00720c */ /* 0x000fda0003f05300 */
[----:B------:R-:W-:Y:S05]  /*4910*/  @!P0 BRA `(.L_x_49) ;  /* 0x0000000000608947 */ /* 0x000fea0003800000 */
[----:B------:R-:W1:Y:S01]  /*4920*/  LDCU.64 UR4, c[0x0][0x388] ;  /* 0x00007100ff0477ac */ /* 0x000e620008000a00 */
[----:B------:R-:W-:-:S05]  /*4930*/  IMAD.IADD R5, R6, 0x1, R3 ;  /* 0x0000000106057824 */ /* 0x000fca00078e0203 */
[----:B-1----:R-:W-:-:S04]  /*4940*/  IADD3 R4, P0, PT, R5, UR4, RZ ;  /* 0x0000000405047c10 */ /* 0x002fc8000ff1e0ff */
[----:B------:R-:W-:-:S05]  /*4950*/  LEA.HI.X.SX32 R5, R5, UR5, 0x1, P0 ;  /* 0x0000000505057c11 */ /* 0x000fca00080f0eff */
[----:B------:R-:W2:Y:S04]  /*4960*/  LDG.E.U8 R8, desc[UR12][R4.64] ;  /* 0x0000000c04087981 */ /* 0x000ea8000c1e1100 */
[----:B------:R-:W3:Y:S01]  /*4970*/  LDG.E.U8 R7, desc[UR12][R4.64+0x1] ;  /* 0x0000010c04077981 */ /* 0x000ee2000c1e1100 */
[----:B--2---:R-:W-:Y:S02]  /*4980*/  ISETP.NE.AND P0, PT, R8, RZ, PT ;  /* 0x000000ff0800720c */ /* 0x004fe40003f05270 */
[----:B---3--:R-:W-:-:S11]  /*4990*/  ISETP.NE.AND P1, PT, R7, RZ, PT ;  /* 0x000000ff0700720c */ /* 0x008fd60003f25270 */
[----:B------:R-:W1:Y:S01]  /*49a0*/  @P0 LDC.64 R8, c[0x0][0x3a8] ;  /* 0x0000ea00ff080b82 */ /* 0x000e620000000a00 */
[----:B------:R-:W-:Y:S02]  /*49b0*/  @P0 IMAD R7, R2, 0x28, RZ ;  /* 0x0000002802070824 */ /* 0x000fe400078e02ff */
[----:B------:R-:W-:-:S05]  /*49c0*/  @P1 IMAD.MOV.U32 R15, RZ, RZ, RZ ;  /* 0x000000ffff0f1224 */ /* 0x000fca00078e00ff */
[----:B------:R-:W2:Y:S01]  /*49d0*/  @P1 LDC.64 R12, c[0x0][0x3a8] ;  /* 0x0000ea00ff0c1b82 */ /* 0x000ea20000000a00 */
[----:B-1----:R-:W-:-:S04]  /*49e0*/  @P0 IMAD.WIDE.U32 R8, R3, 0x28, R8 ;  /* 0x0000002803080825 */ /* 0x002fc800078e0008 */
[----:B------:R-:W-:Y:S02]  /*49f0*/  @P0 IMAD.IADD R9, R9, 0x1, R7 ;  /* 0x0000000109090824 */ /* 0x000fe400078e0207 */
[----:B--2---:R-:W-:-:S04]  /*4a00*/  @P1 IMAD.WIDE.U32 R12, R3, 0x28, R12 ;  /* 0x00000028030c1825 */ /* 0x004fc800078e000c */
[----:B------:R-:W2:Y:S01]  /*4a10*/  @P0 LDG.E.64 R8, desc[UR12][R8.64+0x20] ;  /* 0x0000200c08080981 */ /* 0x000ea2000c1e1b00 */
[----:B------:R-:W-:-:S06]  /*4a20*/  @P1 IMAD.IADD R13, R13, 0x1, R15 ;  /* 0x000000010d0d1824 */ /* 0x000fcc00078e020f */
[----:B------:R-:W3:Y:S01]  /*4a30*/  @P1 LDG.E.64 R12, desc[UR12][R12.64+0x48] ;  /* 0x0000480c0c0c1981 */ /* 0x000ee2000c1e1b00 */
[----:B------:R-:W-:Y:S02]  /*4a40*/  IMAD.MOV.U32 R2, RZ, RZ, RZ ;  /* 0x000000ffff027224 */ /* 0x000fe400078e00ff */
[----:B------:R-:W-:Y:S02]  /*4a50*/  VIADD R3, R3, 0x2 ;  /* 0x0000000203037836 */ /* 0x000fe40000000000 */
[----:B--2---:R-:W-:Y:S02]  /*4a60*/  @P0 IMAD.IADD R10, R10, 0x1, R9 ;  /* 0x000000010a0a0824 */ /* 0x004fe400078e0209 */
[----:B------:R-:W-:Y:S02]  /*4a70*/  @P0 IMAD.IADD R11, R11, 0x1, R8 ;  /* 0x000000010b0b0824 */ /* 0x000fe400078e0208 */
[----:B---3--:R-:W-:Y:S02]  /*4a80*/  @P1 IMAD.IADD R10, R10, 0x1, R13 ;  /* 0x000000010a0a1824 */ /* 0x008fe400078e020d */
[----:B------:R-:W-:-:S07]  /*4a90*/  @P1 IMAD.IADD R11, R11, 0x1, R12 ;  /* 0x000000010b0b1824 */ /* 0x000fce00078e020c */
.L_x_49:
[----:B------:R-:W-:Y:S05]  /*4aa0*/  BSYNC.RECONVERGENT B1 ;  /* 0x0000000000017941 */ /* 0x000fea0003800200 */
.L_x_48:
[----:B------:R-:W1:Y:S02]  /*4ab0*/  LDCU UR4, c[0x0][0x390] ;  /* 0x00007200ff0477ac */ /* 0x000e640008000800 */
[----:B-1----:R-:W-:-:S04]  /*4ac0*/  ULOP3.LUT UR4, UR4, 0x1, URZ, 0xc0, !UPT ;  /* 0x0000000104047892 */ /* 0x002fc8000f8ec0ff */
[----:B------:R-:W-:-:S04]  /*4ad0*/  UISETP.NE.U32.AND UP0, UPT, UR4, 0x1, UPT ;  /* 0x000000010400788c */ /* 0x000fc8000bf05070 */
[----:B------:R-:W-:-:S09]  /*4ae0*/  UISETP.NE.U32.AND.EX UP0, UPT, URZ, URZ, UPT, UP0 ;  /* 0x000000ffff00728c */ /* 0x000fd2000bf05100 */
[----:B------:R-:W-:Y:S05]  /*4af0*/  BRA.U UP0, `(.L_x_25) ;  /* 0x0000000100387547 */ /* 0x000fea000b800000 */
[----:B------:R-:W1:Y:S01]  /*4b00*/  LDCU.64 UR4, c[0x0][0x388] ;  /* 0x00007100ff0477ac */ /* 0x000e620008000a00 */
[----:B------:R-:W-:-:S05]  /*4b10*/  IMAD.IADD R6, R6, 0x1, R3 ;  /* 0x0000000106067824 */ /* 0x000fca00078e0203 */
[----:B-1----:R-:W-:-:S04]  /*4b20*/  IADD3 R4, P0, PT, R6, UR4, RZ ;  /* 0x0000000406047c10 */ /* 0x002fc8000ff1e0ff */
[----:B------:R-:W-:-:S05]  /*4b30*/  LEA.HI.X.SX32 R5, R6, UR5, 0x1, P0 ;  /* 0x0000000506057c11 */ /* 0x000fca00080f0eff */
[----:B------:R-:W2:Y:S02]  /*4b40*/  LDG.E.U8 R4, desc[UR12][R4.64] ;  /* 0x0000000c04047981 */ /* 0x000ea4000c1e1100 */
[----:B--2---:R-:W-:-:S13]  /*4b50*/  ISETP.NE.AND P0, PT, R4, RZ, PT ;  /* 0x000000ff0400720c */ /* 0x004fda0003f05270 */
[----:B------:R-:W-:Y:S05]  /*4b60*/  @!P0 BRA `(.L_x_25) ;  /* 0x00000000001c8947 */ /* 0x000fea0003800000 */
[----:B------:R-:W1:Y:S01]  /*4b70*/  LDC.64 R4, c[0x0][0x3a8] ;  /* 0x0000ea00ff047b82 */ /* 0x000e620000000a00 */
[----:B------:R-:W-:Y:S02]  /*4b80*/  IMAD R7, R2, 0x28, RZ ;  /* 0x0000002802077824 */ /* 0x000fe400078e02ff */
[----:B-1----:R-:W-:-:S04]  /*4b90*/  IMAD.WIDE.U32 R2, R3, 0x28, R4 ;  /* 0x0000002803027825 */ /* 0x002fc800078e0004 */
[----:B------:R-:W-:-:S06]  /*4ba0*/  IMAD.IADD R3, R3, 0x1, R7 ;  /* 0x0000000103037824 */ /* 0x000fcc00078e0207 */
[----:B------:R-:W2:Y:S02]  /*4bb0*/  LDG.E.64 R2, desc[UR12][R2.64+0x20] ;  /* 0x0000200c02027981 */ /* 0x000ea4000c1e1b00 */
[----:B--2---:R-:W-:Y:S02]  /*4bc0*/  IMAD.IADD R10, R10, 0x1, R3 ;  /* 0x000000010a0a7824 */ /* 0x004fe400078e0203 */
[----:B------:R-:W-:-:S07]  /*4bd0*/  IMAD.IADD R11, R11, 0x1, R2 ;  /* 0x000000010b0b7824 */ /* 0x000fce00078e0202 */
.L_x_25:
[----:B------:R-:W-:Y:S05]  /*4be0*/  BSYNC.RECONVERGENT B0 ;  /* 0x0000000000007941 */ /* 0x000fea0003800200 */
.L_x_24:
[----:B------:R-:W1:Y:S01]  /*4bf0*/  LDCU.64 UR4, c[0x0][0x3a0] ;  /* 0x00007400ff0477ac */ /* 0x000e620008000a00 */
[----:B------:R-:W-:Y:S01]  /*4c00*/  IMAD.SHL.U32 R4, R0, 0x4, RZ ;  /* 0x0000000400047824 */ /* 0x000fe200078e00ff */
[----:B------:R-:W-:Y:S01]  /*4c10*/  SHF.R.U32.HI R0, RZ, 0x1e, R0 ;  /* 0x0000001eff007819 */ /* 0x000fe20000011600 */
[----:B------:R-:W2:Y:S01]  /*4c20*/  LDCU.64 UR6, c[0x0][0x398] ;  /* 0x00007300ff0677ac */ /* 0x000ea20008000a00 */
[----:B------:R-:W-:-:S04]  /*4c30*/  ISETP.GT.AND P0, PT, R11, 0xbb8, PT ;  /* 0x00000bb80b00780c */ /* 0x000fc80003f04270 */
[----:B------:R-:W-:Y:S02]  /*4c40*/  SEL R7, R10, RZ, !P0 ;  /* 0x000000ff0a077207 */ /* 0x000fe40004000000 */
[C---:B-1----:R-:W-:Y:S02]  /*4c50*/  IADD3 R2, P1, PT, R4.reuse, UR4, RZ ;  /* 0x0000000404027c10 */ /* 0x042fe4000ff3e0ff */
[----:B--2---:R-:W-:Y:S02]  /*4c60*/  IADD3 R4, P2, PT, R4, UR6, RZ ;  /* 0x0000000604047c10 */ /* 0x004fe4000ff5e0ff */
[C---:B------:R-:W-:Y:S02]  /*4c70*/  IADD3.X R3, PT, PT, R0.reuse, UR5, RZ, P1, !PT ;  /* 0x0000000500037c10 */ /* 0x040fe40008ffe4ff */
[----:B------:R-:W-:-:S03]  /*4c80*/  IADD3.X R5, PT, PT, R0, UR7, RZ, P2, !PT ;  /* 0x0000000700057c10 */ /* 0x000fc600097fe4ff */
[----:B------:R-:W-:Y:S04]  /*4c90*/  STG.E desc[UR12][R2.64], R7 ;  /* 0x0000000702007986 */ /* 0x000fe8000c10190c */
[----:B------:R-:W-:Y:S01]  /*4ca0*/  STG.E desc[UR12][R4.64], R11 ;  /* 0x0000000b04007986 */ /* 0x000fe2000c10190c */
[----:B------:R-:W-:Y:S05]  /*4cb0*/  EXIT ;  /* 0x000000000000794d */ /* 0x000fea0003800000 */
        .weak           $__internal_0_$__cuda_sm20_div_rn_f64_full
        .type           $__internal_0_$__cuda_sm20_div_rn_f64_full,@function
        .size           $__internal_0_$__cuda_sm20_div_rn_f64_full,($__internal_1_$__cuda_sm20_div_u64 - $__internal_0_$__cuda_sm20_div_rn_f64_full)
$__internal_0_$__cuda_sm20_div_rn_f64_full:
[C---:B------:R-:W-:Y:S01]  /*4cc0*/  FSETP.GEU.AND P1, PT, |R13|.reuse, 1.469367938527859385e-39, PT ;  /* 0x001000000d00780b */ /* 0x040fe20003f2e200 */
[--C-:B------:R-:W-:Y:S01]  /*4cd0*/  IMAD.MOV.U32 R18, RZ, RZ, R10.reuse ;  /* 0x000000ffff127224 */ /* 0x100fe200078e000a */
[----:B------:R-:W-:Y:S01]  /*4ce0*/  LOP3.LUT R16, R13, 0x800fffff, RZ, 0xc0, !PT ;  /* 0x800fffff0d107812 */ /* 0x000fe200078ec0ff */
[----:B------:R-:W-:Y:S01]  /*4cf0*/  IMAD.MOV.U32 R19, RZ, RZ, R13 ;  /* 0x000000ffff137224 */ /* 0x000fe200078e000d */
[C---:B------:R-:W-:Y:S01]  /*4d00*/  FSETP.GEU.AND P3, PT, |R21|.reuse, 1.469367938527859385e-39, PT ;  /* 0x001000001500780b */ /* 0x040fe20003f6e200 */
[----:B------:R-:W-:Y:S01]  /*4d10*/  IMAD.MOV.U32 R24, RZ, RZ, 0x1 ;  /* 0x00000001ff187424 */ /* 0x000fe200078e00ff */
[----:B------:R-:W-:Y:S01]  /*4d20*/  LOP3.LUT R17, R16, 0x3ff00000, RZ, 0xfc, !PT ;  /* 0x3ff0000010117812 */ /* 0x000fe200078efcff */
[----:B------:R-:W-:Y:S01]  /*4d30*/  IMAD.MOV.U32 R16, RZ, RZ, R10 ;  /* 0x000000ffff107224 */ /* 0x000fe200078e000a */
[----:B------:R-:W-:Y:S01]  /*4d40*/  LOP3.LUT R34, R21, 0x7ff00000, RZ, 0xc0, !PT ;  /* 0x7ff0000015227812 */ /* 0x000fe200078ec0ff */
[----:B------:R-:W-:Y:S01]  /*4d50*/  IMAD.MOV.U32 R28, RZ, RZ, 0x1ca00000 ;  /* 0x1ca00000ff1c7424 */ /* 0x000fe200078e00ff */
[----:B------:R-:W-:Y:S01]  /*4d60*/  LOP3.LUT R35, R13, 0x7ff00000, RZ, 0xc0, !PT ;  /* 0x7ff000000d237812 */ /* 0x000fe200078ec0ff */
[----:B------:R-:W-:Y:S01]  /*4d70*/  IMAD.MOV.U32 R22, RZ, RZ, R20 ;  /* 0x000000ffff167224 */ /* 0x000fe200078e0014 */
[----:B------:R-:W-:Y:S01]  /*4d80*/  BSSY.RECONVERGENT B4, `(.L_x_50) ;  /* 0x000004d000047945 */ /* 0x000fe20003800200 */
[----:B------:R-:W-:Y:S01]  /*4d90*/  @!P1 DMUL R16, R18, 8.98846567431157953865e+307 ;  /* 0x7fe0000012109828 */ /* 0x000fe20000000000 */
[----:B------:R-:W-:-:S03]  /*4da0*/  ISETP.GE.U32.AND P2, PT, R34, R35, PT ;  /* 0x000000232200720c */ /* 0x000fc60003f46070 */
[----:B------:R-:W-:Y:S02]  /*4db0*/  @!P3 LOP3.LUT R23, R19, 0x7ff00000, RZ, 0xc0, !PT ;  /* 0x7ff000001317b812 */ /* 0x000fe400078ec0ff */
[----:B------:R-:W0:Y:S02]  /*4dc0*/  MUFU.RCP64H R25, R17 ;  /* 0x0000001100197308 */ /* 0x000e240000001800 */
[----:B------:R-:W-:Y:S02]  /*4dd0*/  @!P3 ISETP.GE.U32.AND P4, PT, R34, R23, PT ;  /* 0x000000172200b20c */ /* 0x000fe40003f86070 */
[----:B------:R-:W-:Y:S02]  /*4de0*/  SEL R23, R28, 0x63400000, !P2 ;  /* 0x634000001c177807 */ /* 0x000fe40005000000 */
[----:B------:R-:W-:Y:S02]  /*4df0*/  @!P1 LOP3.LUT R35, R17, 0x7ff00000, RZ, 0xc0, !PT ;  /* 0x7ff0000011239812 */ /* 0x000fe400078ec0ff */
[----:B------:R-:W-:Y:S01]  /*4e00*/  LOP3.LUT R23, R23, 0x800fffff, R21, 0xf8, !PT ;  /* 0x800fffff17177812 */ /* 0x000fe200078ef815 */
[----:B0-----:R-:W-:-:S08]  /*4e10*/  DFMA R36, R24, -R16, 1 ;  /* 0x3ff000001824742b */ /* 0x001fd00000000810 */
[----:B------:R-:W-:-:S08]  /*4e20*/  DFMA R36, R36, R36, R36 ;  /* 0x000000242424722b */ /* 0x000fd00000000024 */
[----:B------:R-:W-:Y:S01]  /*4e30*/  DFMA R36, R24, R36, R24 ;  /* 0x000000241824722b */ /* 0x000fe20000000018 */
[----:B------:R-:W-:Y:S01]  /*4e40*/  @!P3 SEL R25, R28, 0x63400000, !P4 ;  /* 0x634000001c19b807 */ /* 0x000fe20006000000 */
[----:B------:R-:W-:-:S03]  /*4e50*/  @!P3 IMAD.MOV.U32 R24, RZ, RZ, RZ ;  /* 0x000000ffff18b224 */ /* 0x000fc600078e00ff */
[----:B------:R-:W-:-:S03]  /*4e60*/  @!P3 LOP3.LUT R2, R25, 0x80000000, R21, 0xf8, !PT ;  /* 0x800000001902b812 */ /* 0x000fc600078ef815 */
[----:B------:R-:W-:Y:S01]  /*4e70*/  DFMA R38, R36, -R16, 1 ;  /* 0x3ff000002426742b */ /* 0x000fe20000000810 */
[----:B------:R-:W-:Y:S01]  /*4e80*/  @!P3 LOP3.LUT R25, R2, 0x100000, RZ, 0xfc, !PT ;  /* 0x001000000219b812 */ /* 0x000fe200078efcff */
[----:B------:R-:W-:-:S05]  /*4e90*/  IMAD.MOV.U32 R2, RZ, RZ, R34 ;  /* 0x000000ffff027224 */ /* 0x000fca00078e0022 */
[----:B------:R-:W-:Y:S02]  /*4ea0*/  @!P3 DFMA R22, R22, 2, -R24 ;  /* 0x400000001616b82b */ /* 0x000fe40000000818 */
[----:B------:R-:W-:-:S08]  /*4eb0*/  DFMA R38, R36, R38, R36 ;  /* 0x000000262426722b */ /* 0x000fd00000000024 */
[----:B------:R-:W-:Y:S01]  /*4ec0*/  DMUL R36, R38, R22 ;  /* 0x0000001626247228 */ /* 0x000fe20000000000 */
[----:B------:R-:W-:-:S07]  /*4ed0*/  @!P3 LOP3.LUT R2, R23, 0x7ff00000, RZ, 0xc0, !PT ;  /* 0x7ff000001702b812 */ /* 0x000fce00078ec0ff */
[----:B------:R-:W-:-:S08]  /*4ee0*/  DFMA R24, R36, -R16, R22 ;  /* 0x800000102418722b */ /* 0x000fd00000000016 */
[----:B------:R-:W-:Y:S01]  /*4ef0*/  DFMA R24, R38, R24, R36 ;  /* 0x000000182618722b */ /* 0x000fe20000000024 */
[----:B------:R-:W-:-:S05]  /*4f00*/  VIADD R36, R2, 0xffffffff ;  /* 0xffffffff02247836 */ /* 0x000fca0000000000 */
[----:B------:R-:W-:Y:S01]  /*4f10*/  ISETP.GT.U32.AND P1, PT, R36, 0x7feffffe, PT ;  /* 0x7feffffe2400780c */ /* 0x000fe20003f24070 */
[----:B------:R-:W-:-:S05]  /*4f20*/  VIADD R36, R35, 0xffffffff ;  /* 0xffffffff23247836 */ /* 0x000fca0000000000 */
[----:B------:R-:W-:-:S13]  /*4f30*/  ISETP.GT.U32.OR P1, PT, R36, 0x7feffffe, P1 ;  /* 0x7feffffe2400780c */ /* 0x000fda0000f24470 */
[----:B------:R-:W-:Y:S05]  /*4f40*/  @P1 BRA `(.L_x_51) ;  /* 0x00000000006c1947 */ /* 0x000fea0003800000 */
[----:B------:R-:W-:Y:S01]  /*4f50*/  LOP3.LUT R21, R19, 0x7ff00000, RZ, 0xc0, !PT ;  /* 0x7ff0000013157812 */ /* 0x000fe200078ec0ff */
[----:B------:R-:W-:-:S03]  /*4f60*/  IMAD.MOV.U32 R20, RZ, RZ, RZ ;  /* 0x000000ffff147224 */ /* 0x000fc600078e00ff */
[CC--:B------:R-:W-:Y:S02]  /*4f70*/  VIADDMNMX R2, R34.reuse, -R21.reuse, 0xb9600000, !PT ;  /* 0xb960000022027446 */ /* 0x0c0fe40007800915 */
[----:B------:R-:W-:Y:S02]  /*4f80*/  ISETP.GE.U32.AND P1, PT, R34, R21, PT ;  /* 0x000000152200720c */ /* 0x000fe40003f26070 */
[----:B------:R-:W-:Y:S02]  /*4f90*/  VIMNMX R2, PT, PT, R2, 0x46a00000, PT ;  /* 0x46a0000002027848 */ /* 0x000fe40003fe0100 */
[----:B------:R-:W-:-:S05]  /*4fa0*/  SEL R21, R28, 0x63400000, !P1 ;  /* 0x634000001c157807 */ /* 0x000fca0004800000 */
[----:B------:R-:W-:-:S04]  /*4fb0*/  IMAD.IADD R2, R2, 0x1, -R21 ;  /* 0x0000000102027824 */ /* 0x000fc800078e0a15 */
[----:B------:R-:W-:-:S06]  /*4fc0*/  VIADD R21, R2, 0x7fe00000 ;  /* 0x7fe0000002157836 */ /* 0x000fcc0000000000 */
[----:B------:R-:W-:-:S10]  /*4fd0*/  DMUL R36, R24, R20 ;  /* 0x0000001418247228 */ /* 0x000fd40000000000 */
[----:B------:R-:W-:-:S13]  /*4fe0*/  FSETP.GTU.AND P1, PT, |R37|, 1.469367938527859385e-39, PT ;  /* 0x001000002500780b */ /* 0x000fda0003f2c200 */
[----:B------:R-:W-:Y:S05]  /*4ff0*/  @P1 BRA `(.L_x_52) ;  /* 0x0000000000941947 */ /* 0x000fea0003800000 */
[----:B------:R-:W-:Y:S01]  /*5000*/  DFMA R22, R24, -R16, R22 ;  /* 0x800000101816722b */ /* 0x000fe20000000016 */
[----:B------:R-:W-:-:S09]  /*5010*/  IMAD.MOV.U32 R20, RZ, RZ, RZ ;  /* 0x000000ffff147224 */ /* 0x000fd200078e00ff */
[C---:B------:R-:W-:Y:S02]  /*5020*/  FSETP.NEU.AND P1, PT, R23.reuse, RZ, PT ;  /* 0x000000ff1700720b */ /* 0x040fe40003f2d000 */
[----:B------:R-:W-:-:S04]  /*5030*/  LOP3.LUT R17, R23, 0x80000000, R19, 0x48, !PT ;  /* 0x8000000017117812 */ /* 0x000fc800078e4813 */
[----:B------:R-:W-:-:S07]  /*5040*/  LOP3.LUT R21, R17, R21, RZ, 0xfc, !PT ;  /* 0x0000001511157212 */ /* 0x000fce00078efcff */
[----:B------:R-:W-:Y:S05]  /*5050*/  @!P1 BRA `(.L_x_52) ;  /* 0x00000000007c9947 */ /* 0x000fea0003800000 */
[----:B------:R-:W-:Y:S01]  /*5060*/  IMAD.MOV R19, RZ, RZ, -R2 ;  /* 0x000000ffff137224 */ /* 0x000fe200078e0a02 */
[----:B------:R-:W-:Y:S01]  /*5070*/  DMUL.RP R20, R24, R20 ;  /* 0x0000001418147228 */ /* 0x000fe20000008000 */
[----:B------:R-:W-:-:S06]  /*5080*/  IMAD.MOV.U32 R18, RZ, RZ, RZ ;  /* 0x000000ffff127224 */ /* 0x000fcc00078e00ff */
[----:B------:R-:W-:-:S03]  /*5090*/  DFMA R18, R36, -R18, R24 ;  /* 0x800000122412722b */ /* 0x000fc60000000018 */
[----:B------:R-:W-:-:S03]  /*50a0*/  LOP3.LUT R17, R21, R17, RZ, 0x3c, !PT ;  /* 0x0000001115117212 */ /* 0x000fc600078e3cff */
[----:B------:R-:W-:-:S04]  /*50b0*/  IADD3 R18, PT, PT, -R2, -0x43300000, RZ ;  /* 0xbcd0000002127810 */ /* 0x000fc80007ffe1ff */
[----:B------:R-:W-:-:S04]  /*50c0*/  FSETP.NEU.AND P1, PT, |R19|, R18, PT ;  /* 0x000000121300720b */ /* 0x000fc80003f2d200 */
[----:B------:R-:W-:Y:S02]  /*50d0*/  FSEL R36, R20, R36, !P1 ;  /* 0x0000002414247208 */ /* 0x000fe40004800000 */
[----:B------:R-:W-:Y:S01]  /*50e0*/  FSEL R37, R17, R37, !P1 ;  /* 0x0000002511257208 */ /* 0x000fe20004800000 */
[----:B------:R-:W-:Y:S06]  /*50f0*/  BRA `(.L_x_52) ;  /* 0x0000000000547947 */ /* 0x000fec0003800000 */
.L_x_51:
[----:B------:R-:W-:-:S14]  /*5100*/  DSETP.NAN.AND P1, PT, R20, R20, PT ;  /* 0x000000141400722a */ /* 0x000fdc0003f28000 */
[----:B------:R-:W-:Y:S05]  /*5110*/  @P1 BRA `(.L_x_53) ;  /* 0x0000000000441947 */ /* 0x000fea0003800000 */
[----:B------:R-:W-:-:S14]  /*5120*/  DSETP.NAN.AND P1, PT, R18, R18, PT ;  /* 0x000000121200722a */ /* 0x000fdc0003f28000 */
[----:B------:R-:W-:Y:S05]  /*5130*/  @P1 BRA `(.L_x_54) ;  /* 0x0000000000301947 */ /* 0x000fea0003800000 */
[----:B------:R-:W-:Y:S01]  /*5140*/  ISETP.NE.AND P1, PT, R2, R35, PT ;  /* 0x000000230200720c */ /* 0x000fe20003f25270 */
[----:B------:R-:W-:Y:S02]  /*5150*/  IMAD.MOV.U32 R36, RZ, RZ, 0x0 ;  /* 0x00000000ff247424 */ /* 0x000fe400078e00ff */
[----:B------:R-:W-:-:S10]  /*5160*/  IMAD.MOV.U32 R37, RZ, RZ, -0x80000 ;  /* 0xfff80000ff257424 */ /* 0x000fd400078e00ff */
[----:B------:R-:W-:Y:S05]  /*5170*/  @!P1 BRA `(.L_x_52) ;  /* 0x0000000000349947 */ /* 0x000fea0003800000 */
[----:B------:R-:W-:Y:S02]  /*5180*/  ISETP.NE.AND P1, PT, R2, 0x7ff00000, PT ;  /* 0x7ff000000200780c */ /* 0x000fe40003f25270 */
[----:B------:R-:W-:Y:S02]  /*5190*/  LOP3.LUT R37, R21, 0x80000000, R19, 0x48, !PT ;  /* 0x8000000015257812 */ /* 0x000fe400078e4813 */
[----:B------:R-:W-:-:S13]  /*51a0*/  ISETP.EQ.OR P1, PT, R35, RZ, !P1 ;  /* 0x000000ff2300720c */ /* 0x000fda0004f22670 */
[----:B------:R-:W-:Y:S01]  /*51b0*/  @P1 LOP3.LUT R2, R37, 0x7ff00000, RZ, 0xfc, !PT ;  /* 0x7ff0000025021812 */ /* 0x000fe200078efcff */
[----:B------:R-:W-:Y:S02]  /*51c0*/  @!P1 IMAD.MOV.U32 R36, RZ, RZ, RZ ;  /* 0x000000ffff249224 */ /* 0x000fe400078e00ff */
[----:B------:R-:W-:Y:S02]  /*51d0*/  @P1 IMAD.MOV.U32 R36, RZ, RZ, RZ ;  /* 0x000000ffff241224 */ /* 0x000fe400078e00ff */
[----:B------:R-:W-:Y:S01]  /*51e0*/  @P1 IMAD.MOV.U32 R37, RZ, RZ, R2 ;  /* 0x000000ffff251224 */ /* 0x000fe200078e0002 */
[----:B------:R-:W-:Y:S06]  /*51f0*/  BRA `(.L_x_52) ;  /* 0x0000000000147947 */ /* 0x000fec0003800000 */
.L_x_54:
[----:B------:R-:W-:Y:S01]  /*5200*/  LOP3.LUT R37, R19, 0x80000, RZ, 0xfc, !PT ;  /* 0x0008000013257812 */ /* 0x000fe200078efcff */
[----:B------:R-:W-:Y:S01]  /*5210*/  IMAD.MOV.U32 R36, RZ, RZ, R18 ;  /* 0x000000ffff247224 */ /* 0x000fe200078e0012 */
[----:B------:R-:W-:Y:S06]  /*5220*/  BRA `(.L_x_52) ;  /* 0x0000000000087947 */ /* 0x000fec0003800000 */
.L_x_53:
[----:B------:R-:W-:Y:S01]  /*5230*/  LOP3.LUT R37, R21, 0x80000, RZ, 0xfc, !PT ;  /* 0x0008000015257812 */ /* 0x000fe200078efcff */
[----:B------:R-:W-:-:S07]  /*5240*/  IMAD.MOV.U32 R36, RZ, RZ, R20 ;  /* 0x000000ffff247224 */ /* 0x000fce00078e0014 */
.L_x_52:
[----:B------:R-:W-:Y:S05]  /*5250*/  BSYNC.RECONVERGENT B4 ;  /* 0x0000000000047941 */ /* 0x000fea0003800200 */
.L_x_50:
[----:B------:R-:W-:Y:S02]  /*5260*/  IMAD.MOV.U32 R16, RZ, RZ, R30 ;  /* 0x000000ffff107224 */ /* 0x000fe400078e001e */
[----:B------:R-:W-:Y:S02]  /*5270*/  IMAD.MOV.U32 R17, RZ, RZ, 0x0 ;  /* 0x00000000ff117424 */ /* 0x000fe400078e00ff */
[----:B------:R-:W-:Y:S02]  /*5280*/  IMAD.MOV.U32 R2, RZ, RZ, R36 ;  /* 0x000000ffff027224 */ /* 0x000fe400078e0024 */
[----:B------:R-:W-:Y:S05]  /*5290*/  RET.REL.NODEC R16 `(_Z8mykernelPcS_mPiS0_PK4Itemd) ;  /* 0xffffffac10587950 */ /* 0x000fea0003c3ffff */
        .weak           $__internal_1_$__cuda_sm20_div_u64
        .type           $__internal_1_$__cuda_sm20_div_u64,@function
        .size           $__internal_1_$__cuda_sm20_div_u64,($__internal_2_$__cuda_sm20_rem_u64 - $__internal_1_$__cuda_sm20_div_u64)
$__internal_1_$__cuda_sm20_div_u64:
[----:B------:R-:W0:Y:S08]  /*52a0*/  I2F.U64.RP R13, UR4 ;  /* 0x00000004000d7d12 */ /* 0x000e300008309000 */
[----:B0-----:R-:W0:Y:S02]  /*52b0*/  MUFU.RCP R13, R13 ;  /* 0x0000000d000d7308 */ /* 0x001e240000001000 */
[----:B0-----:R-:W-:-:S06]  /*52c0*/  VIADD R16, R13, 0x1ffffffe ;  /* 0x1ffffffe0d107836 */ /* 0x001fcc0000000000 */
[----:B------:R-:W0:Y:S02]  /*52d0*/  F2I.U64.TRUNC R16, R16 ;  /* 0x0000001000107311 */ /* 0x000e24000020d800 */
[----:B0-----:R-:W-:-:S04]  /*52e0*/  IMAD.WIDE.U32 R18, R16, UR4, RZ ;  /* 0x0000000410127c25 */ /* 0x001fc8000f8e00ff */
[C---:B------:R-:W-:Y:S01]  /*52f0*/  IMAD R15, R16.reuse, UR5, R19 ;  /* 0x00000005100f7c24 */ /* 0x040fe2000f8e0213 */
[----:B------:R-:W-:Y:S01]  /*5300*/  IADD3 R21, P0, PT, RZ, -R18, RZ ;  /* 0x80000012ff157210 */ /* 0x000fe20007f1e0ff */
[----:B------:R-:W-:Y:S02]  /*5310*/  IMAD.MOV.U32 R19, RZ, RZ, R16 ;  /* 0x000000ffff137224 */ /* 0x000fe400078e0010 */
[----:B------:R-:W-:Y:S02]  /*5320*/  IMAD R15, R17, UR4, R15 ;  /* 0x00000004110f7c24 */ /* 0x000fe4000f8e020f */
[----:B------:R-:W-:-:S04]  /*5330*/  IMAD.HI.U32 R18, R16, R21, RZ ;  /* 0x0000001510127227 */ /* 0x000fc800078e00ff */
[----:B------:R-:W-:-:S04]  /*5340*/  IMAD.X R15, RZ, RZ, ~R15, P0 ;  /* 0x000000ffff0f7224 */ /* 0x000fc800000e0e0f */
[----:B------:R-:W-:-:S04]  /*5350*/  IMAD.WIDE.U32 R18, P0, R16, R15, R18 ;  /* 0x0000000f10127225 */ /* 0x000fc80007800012 */
[C---:B------:R-:W-:Y:S02]  /*5360*/  IMAD R23, R17.reuse, R15, RZ ;  /* 0x0000000f11177224 */ /* 0x040fe400078e02ff */
[----:B------:R-:W-:-:S04]  /*5370*/  IMAD.HI.U32 R18, P1, R17, R21, R18 ;  /* 0x0000001511127227 */ /* 0x000fc80007820012 */
[----:B------:R-:W-:Y:S01]  /*5380*/  IMAD.HI.U32 R13, R17, R15, RZ ;  /* 0x0000000f110d7227 */ /* 0x000fe200078e00ff */
[----:B------:R-:W-:-:S03]  /*5390*/  IADD3 R19, P2, PT, R23, R18, RZ ;  /* 0x0000001217137210 */ /* 0x000fc60007f5e0ff */
[----:B------:R-:W-:Y:S02]  /*53a0*/  IMAD.X R13, R13, 0x1, R17, P0 ;  /* 0x000000010d0d7824 */ /* 0x000fe400000e0611 */
[----:B------:R-:W-:-:S03]  /*53b0*/  IMAD.WIDE.U32 R16, R19, UR4, RZ ;  /* 0x0000000413107c25 */ /* 0x000fc6000f8e00ff */
[----:B------:R-:W-:Y:S01]  /*53c0*/  IADD3.X R13, PT, PT, RZ, RZ, R13, P2, P1 ;  /* 0x000000ffff0d7210 */ /* 0x000fe200017e240d */
[----:B------:R-:W-:Y:S01]  /*53d0*/  IMAD R18, R19, UR5, R17 ;  /* 0x0000000513127c24 */ /* 0x000fe2000f8e0211 */
[----:B------:R-:W-:-:S03]  /*53e0*/  IADD3 R17, P0, PT, RZ, -R16, RZ ;  /* 0x80000010ff117210 */ /* 0x000fc60007f1e0ff */
        /* <DEDUP_REMOVED lines=9> */
[----:B------:R-:W-:-:S03]  /*5480*/  IMAD.HI.U32 R16, R15, R8, RZ ;  /* 0x000000080f107227 */ /* 0x000fc600078e00ff */
[----:B------:R-:W-:Y:S01]  /*5490*/  IADD3.X R13, PT, PT, RZ, RZ, R13, P2, P1 ;  /* 0x000000ffff0d7210 */ /* 0x000fe200017e240d */
[----:B------:R-:W-:Y:S02]  /*54a0*/  IMAD.MOV.U32 R17, RZ, RZ, RZ ;  /* 0x000000ffff117224 */ /* 0x000fe400078e00ff */
[----:B------:R-:W-:-:S04]  /*54b0*/  IMAD.WIDE.U32 R16, RZ, R15, R16 ;  /* 0x0000000fff107225 */ /* 0x000fc800078e0010 */
[----:B------:R-:W-:-:S05]  /*54c0*/  IMAD.HI.U32 R13, P0, R13, R8, R16 ;  /* 0x000000080d0d7227 */ /* 0x000fca0007800010 */
[----:B------:R-:W-:Y:S01]  /*54d0*/  IADD3 R15, P1, PT, RZ, R13, RZ ;  /* 0x0000000dff0f7210 */ /* 0x000fe20007f3e0ff */
[----:B------:R-:W-:-:S04]  /*54e0*/  IMAD.X R13, RZ, RZ, RZ, P0 ;  /* 0x000000ffff0d7224 */ /* 0x000fc800000e06ff */
[----:B------:R-:W-:-:S04]  /*54f0*/  IMAD.WIDE.U32 R16, R15, UR4, RZ ;  /* 0x000000040f107c25 */ /* 0x000fc8000f8e00ff */
[----:B------:R-:W-:Y:S01]  /*5500*/  IMAD.X R13, RZ, RZ, R13, P1 ;  /* 0x000000ffff0d7224 */ /* 0x000fe200008e060d */
[----:B------:R-:W-:Y:S01]  /*5510*/  IADD3 R20, P1, PT, -R16, R8, RZ ;  /* 0x0000000810147210 */ /* 0x000fe20007f3e1ff */
[C---:B------:R-:W-:Y:S02]  /*5520*/  IMAD R18, R15.reuse, UR5, R17 ;  /* 0x000000050f127c24 */ /* 0x040fe4000f8e0211 */
[----:B------:R-:W-:Y:S01]  /*5530*/  VIADD R16, R15, 0x1 ;  /* 0x000000010f107836 */ /* 0x000fe20000000000 */
[----:B------:R-:W-:Y:S01]  /*5540*/  ISETP.GE.U32.AND P0, PT, R20, UR4, PT ;  /* 0x0000000414007c0c */ /* 0x000fe2000bf06070 */
[----:B------:R-:W-:-:S04]  /*5550*/  IMAD R13, R13, UR4, R18 ;  /* 0x000000040d0d7c24 */ /* 0x000fc8000f8e0212 */
[----:B------:R-:W-:Y:S01]  /*5560*/  IMAD.X R18, RZ, RZ, ~R13, P1 ;  /* 0x000000ffff127224 */ /* 0x000fe200008e0e0d */
[----:B------:R-:W-:-:S04]  /*5570*/  IADD3 R13, P1, PT, R20, -UR4, RZ ;  /* 0x80000004140d7c10 */ /* 0x000fc8000ff3e0ff */
[C---:B------:R-:W-:Y:S02]  /*5580*/  ISETP.GE.U32.AND.EX P0, PT, R18.reuse, UR5, PT, P0 ;  /* 0x0000000512007c0c */ /* 0x040fe4000bf06100 */
[----:B------:R-:W-:Y:S02]  /*5590*/  IADD3.X R17, PT, PT, R18, ~UR5, RZ, P1, !PT ;  /* 0x8000000512117c10 */ /* 0x000fe40008ffe4ff */
[----:B------:R-:W-:Y:S02]  /*55a0*/  SEL R13, R13, R20, P0 ;  /* 0x000000140d0d7207 */ /* 0x000fe40000000000 */
[----:B------:R-:W-:Y:S01]  /*55b0*/  SEL R16, R16, R15, P0 ;  /* 0x0000000f10107207 */ /* 0x000fe20000000000 */
[----:B------:R-:W-:Y:S01]  /*55c0*/  IMAD.MOV.U32 R15, RZ, RZ, 0x0 ;  /* 0x00000000ff0f7424 */ /* 0x000fe200078e00ff */
[----:B------:R-:W-:Y:S02]  /*55d0*/  SEL R17, R17, R18, P0 ;  /* 0x0000001211117207 */ /* 0x000fe40000000000 */
[----:B------:R-:W-:Y:S01]  /*55e0*/  ISETP.GE.U32.AND P0, PT, R13, UR4, PT ;  /* 0x000000040d007c0c */ /* 0x000fe2000bf06070 */
[----:B------:R-:W-:Y:S01]  /*55f0*/  VIADD R13, R16, 0x1 ;  /* 0x00000001100d7836 */ /* 0x000fe20000000000 */
[----:B------:R-:W-:-:S02]  /*5600*/  ISETP.NE.U32.AND P1, PT, RZ, UR4, PT ;  /* 0x00000004ff007c0c */ /* 0x000fc4000bf25070 */
[----:B------:R-:W-:Y:S02]  /*5610*/  ISETP.GE.U32.AND.EX P0, PT, R17, UR5, PT, P0 ;  /* 0x0000000511007c0c */ /* 0x000fe4000bf06100 */
[----:B------:R-:W-:Y:S02]  /*5620*/  ISETP.NE.AND.EX P1, PT, RZ, UR5, PT, P1 ;  /* 0x00000005ff007c0c */ /* 0x000fe4000bf25310 */
[----:B------:R-:W-:-:S04]  /*5630*/  SEL R13, R13, R16, P0 ;  /* 0x000000100d0d7207 */ /* 0x000fc80000000000 */
[----:B------:R-:W-:Y:S01]  /*5640*/  SEL R13, R13, 0xffffffff, P1 ;  /* 0xffffffff0d0d7807 */ /* 0x000fe20000800000 */
[----:B------:R-:W-:Y:S06]  /*5650*/  RET.REL.NODEC R14 `(_Z8mykernelPcS_mPiS0_PK4Itemd) ;  /* 0xffffffa80e687950 */ /* 0x000fec0003c3ffff */
        .weak           $__internal_2_$__cuda_sm20_rem_u64
        .type           $__internal_2_$__cuda_sm20_rem_u64,@function
        .size           $__internal_2_$__cuda_sm20_rem_u64,(.L_x_58 - $__internal_2_$__cuda_sm20_rem_u64)
$__internal_2_$__cuda_sm20_rem_u64:
[----:B------:R-:W0:Y:S08]  /*5660*/  I2F.U64.RP R13, UR4 ;  /* 0x00000004000d7d12 */ /* 0x000e300008309000 */
[----:B0-----:R-:W0:Y:S02]  /*5670*/  MUFU.RCP R13, R13 ;  /* 0x0000000d000d7308 */ /* 0x001e240000001000 */
[----:B0-----:R-:W-:-:S06]  /*5680*/  VIADD R10, R13, 0x1ffffffe ;  /* 0x1ffffffe0d0a7836 */ /* 0x001fcc0000000000 */
[----:B------:R-:W0:Y:S02]  /*5690*/  F2I.U64.TRUNC R10, R10 ;  /* 0x0000000a000a7311 */ /* 0x000e24000020d800 */
[----:B0-----:R-:W-:-:S04]  /*56a0*/  IMAD.WIDE.U32 R14, R10, UR4, RZ ;  /* 0x000000040a0e7c25 */ /* 0x001fc8000f8e00ff */
[----:B------:R-:W-:Y:S01]  /*56b0*/  IMAD R15, R10, UR5, R15 ;  /* 0x000000050a0f7c24 */ /* 0x000fe2000f8e020f */
[----:B------:R-:W-:-:S03]  /*56c0*/  IADD3 R17, P0, PT, RZ, -R14, RZ ;  /* 0x8000000eff117210 */ /* 0x000fc60007f1e0ff */
[----:B------:R-:W-:Y:S02]  /*56d0*/  IMAD R15, R11, UR4, R15 ;  /* 0x000000040b0f7c24 */ /* 0x000fe4000f8e020f */
[----:B------:R-:W-:-:S04]  /*56e0*/  IMAD.HI.U32 R14, R10, R17, RZ ;  /* 0x000000110a0e7227 */ /* 0x000fc800078e00ff */
[----:B------:R-:W-:Y:S02]  /*56f0*/  IMAD.X R19, RZ, RZ, ~R15, P0 ;  /* 0x000000ffff137224 */ /* 0x000fe400000e0e0f */
[----:B------:R-:W-:Y:S02]  /*5700*/  IMAD.MOV.U32 R15, RZ, RZ, R10 ;  /* 0x000000ffff0f7224 */ /* 0x000fe400078e000a */
[-C--:B------:R-:W-:Y:S02]  /*5710*/  IMAD R21, R11, R19.reuse, RZ ;  /* 0x000000130b157224 */ /* 0x080fe400078e02ff */
[----:B------:R-:W-:-:S04]  /*5720*/  IMAD.WIDE.U32 R14, P0, R10, R19, R14 ;  /* 0x000000130a0e7225 */ /* 0x000fc8000780000e */
[----:B------:R-:W-:-:S04]  /*5730*/  IMAD.HI.U32 R13, R11, R19, RZ ;  /* 0x000000130b0d7227 */ /* 0x000fc800078e00ff */
[----:B------:R-:W-:-:S04]  /*5740*/  IMAD.HI.U32 R14, P1, R11, R17, R14 ;  /* 0x000000110b0e7227 */ /* 0x000fc8000782000e */
[----:B------:R-:W-:Y:S01]  /*5750*/  IMAD.X R13, R13, 0x1, R11, P0 ;  /* 0x000000010d0d7824 */ /* 0x000fe200000e060b */
[----:B------:R-:W-:-:S04]  /*5760*/  IADD3 R15, P2, PT, R21, R14, RZ ;  /* 0x0000000e150f7210 */ /* 0x000fc80007f5e0ff */
[----:B------:R-:W-:Y:S01]  /*5770*/  IADD3.X R13, PT, PT, RZ, RZ, R13, P2, P1 ;  /* 0x000000ffff0d7210 */ /* 0x000fe200017e240d */
[----:B------:R-:W-:-:S04]  /*5780*/  IMAD.WIDE.U32 R10, R15, UR4, RZ ;  /* 0x000000040f0a7c25 */ /* 0x000fc8000f8e00ff */
        /* <DEDUP_REMOVED lines=15> */
[----:B------:R-:W-:-:S04]  /*5880*/  IMAD.HI.U32 R10, P0, R13, R8, R10 ;  /* 0x000000080d0a7227 */ /* 0x000fc8000780000a */
[----:B------:R-:W-:Y:S01]  /*5890*/  IMAD.X R13, RZ, RZ, RZ, P0 ;  /* 0x000000ffff0d7224 */ /* 0x000fe200000e06ff */
[----:B------:R-:W-:-:S05]  /*58a0*/  IADD3 R15, P1, PT, RZ, R10, RZ ;  /* 0x0000000aff0f7210 */ /* 0x000fca0007f3e0ff */
[----:B------:R-:W-:-:S04]  /*58b0*/  IMAD.WIDE.U32 R10, R15, UR4, RZ ;  /* 0x000000040f0a7c25 */ /* 0x000fc8000f8e00ff */
[----:B------:R-:W-:Y:S02]  /*58c0*/  IMAD.X R13, RZ, RZ, R13, P1 ;  /* 0x000000ffff0d7224 */ /* 0x000fe400008e060d */
[----:B------:R-:W-:Y:S01]  /*58d0*/  IMAD R14, R15, UR5, R11 ;  /* 0x000000050f0e7c24 */ /* 0x000fe2000f8e020b */
[----:B------:R-:W-:-:S03]  /*58e0*/  IADD3 R15, P1, PT, -R10, R8, RZ ;  /* 0x000000080a0f7210 */ /* 0x000fc60007f3e1ff */
[----:B------:R-:W-:Y:S01]  /*58f0*/  IMAD R13, R13, UR4, R14 ;  /* 0x000000040d0d7c24 */ /* 0x000fe2000f8e020e */
[----:B------:R-:W-:-:S03]  /*5900*/  ISETP.GE.U32.AND P0, PT, R15, UR4, PT ;  /* 0x000000040f007c0c */ /* 0x000fc6000bf06070 */
[----:B------:R-:W-:Y:S01]  /*5910*/  IMAD.X R14, RZ, RZ, ~R13, P1 ;  /* 0x000000ffff0e7224 */ /* 0x000fe200008e0e0d */
[----:B------:R-:W-:-:S04]  /*5920*/  IADD3 R10, P1, PT, R15, -UR4, RZ ;  /* 0x800000040f0a7c10 */ /* 0x000fc8000ff3e0ff */
[C---:B------:R-:W-:Y:S02]  /*5930*/  ISETP.GE.U32.AND.EX P0, PT, R14.reuse, UR5, PT, P0 ;  /* 0x000000050e007c0c */ /* 0x040fe4000bf06100 */
[----:B------:R-:W-:Y:S02]  /*5940*/  IADD3.X R11, PT, PT, R14, ~UR5, RZ, P1, !PT ;  /* 0x800000050e0b7c10 */ /* 0x000fe40008ffe4ff */
[----:B------:R-:W-:Y:S02]  /*5950*/  SEL R10, R10, R15, P0 ;  /* 0x0000000f0a0a7207 */ /* 0x000fe40000000000 */
[----:B------:R-:W-:Y:S02]  /*5960*/  SEL R11, R11, R14, P0 ;  /* 0x0000000e0b0b7207 */ /* 0x000fe40000000000 */
[C---:B------:R-:W-:Y:S01]  /*5970*/  ISETP.GE.U32.AND P0, PT, R10.reuse, UR4, PT ;  /* 0x000000040a007c0c */ /* 0x040fe2000bf06070 */
[----:B------:R-:W-:Y:S01]  /*5980*/  VIADD R13, R10, -UR4 ;  /* 0x800000040a0d7c36 */ /* 0x000fe20008000000 */
[----:B------:R-:W-:-:S02]  /*5990*/  ISETP.NE.U32.AND P1, PT, RZ, UR4, PT ;  /* 0x00000004ff007c0c */ /* 0x000fc4000bf25070 */
[----:B------:R-:W-:Y:S01]  /*59a0*/  ISETP.GE.U32.AND.EX P0, PT, R11, UR5, PT, P0 ;  /* 0x000000050b007c0c */ /* 0x000fe2000bf06100 */
[----:B------:R-:W-:Y:S01]  /*59b0*/  IMAD.MOV.U32 R11, RZ, RZ, 0x0 ;  /* 0x00000000ff0b7424 */ /* 0x000fe200078e00ff */
[----:B------:R-:W-:Y:S02]  /*59c0*/  ISETP.NE.AND.EX P1, PT, RZ, UR5, PT, P1 ;  /* 0x00000005ff007c0c */ /* 0x000fe4000bf25310 */
[----:B------:R-:W-:Y:S01]  /*59d0*/  SEL R13, R13, R10, P0 ;  /* 0x0000000a0d0d7207 */ /* 0x000fe20000000000 */
[----:B------:R-:W-:-:S03]  /*59e0*/  IMAD.MOV.U32 R10, RZ, RZ, R6 ;  /* 0x000000ffff0a7224 */ /* 0x000fc600078e0006 */
[----:B------:R-:W-:Y:S01]  /*59f0*/  SEL R13, R13, 0xffffffff, P1 ;  /* 0xffffffff0d0d7807 */ /* 0x000fe20000800000 */
[----:B------:R-:W-:Y:S06]  /*5a00*/  RET.REL.NODEC R10 `(_Z8mykernelPcS_mPiS0_PK4Itemd) ;  /* 0xffffffa40a7c7950 */ /* 0x000fec0003c3ffff */
.L_x_55:
[----:B------:R-:W-:-:S00]  /*5a10*/  BRA `(.L_x_55) ;  /* 0xfffffffc00fc7947 */ /* 0x000fc0000383ffff */
[----:B------:R-:W-:-:S00]  /*5a20*/  NOP ;  /* 0x0000000000007918 */ /* 0x000fc00000000000 */
        /* <DEDUP_REMOVED lines=13> */
.L_x_58:


//--------------------- .nv.global.init           --------------------------
	.section	.nv.global.init,"aw",@progbits
	.align	4
.nv.global.init:
	.type		mrg32k3aM1SubSeq,@object
	.size		mrg32k3aM1SubSeq,(mrg32k3aM2SubSeq - mrg32k3aM1SubSeq)
mrg32k3aM1SubSeq:
        /*0000*/ 	.byte	0x0b, 0xcc, 0xee, 0x04, 0x73, 0x29, 0x8b, 0x6f, 0xf6, 0x53, 0x03, 0xf6, 0x23, 0xf6, 0xea, 0xda
        /* <DEDUP_REMOVED lines=125> */
	.type		mrg32k3aM2SubSeq,@object
	.size		mrg32k3aM2SubSeq,(mrg32k3aM1 - mrg32k3aM2SubSeq)
mrg32k3aM2SubSeq:
        /* <DEDUP_REMOVED lines=126> */
	.type		mrg32k3aM1,@object
	.size		mrg32k3aM1,(mrg32k3aM1Seq - mrg32k3aM1)
mrg32k3aM1:
        /* <DEDUP_REMOVED lines=144> */
	.type		mrg32k3aM1Seq,@object
	.size		mrg32k3aM1Seq,(mrg32k3aM2 - mrg32k3aM1Seq)
mrg32k3aM1Seq:
        /* <DEDUP_REMOVED lines=144> */
	.type		mrg32k3aM2,@object
	.size		mrg32k3aM2,(mrg32k3aM2Seq - mrg32k3aM2)
mrg32k3aM2:
        /* <DEDUP_REMOVED lines=144> */
	.type		mrg32k3aM2Seq,@object
	.size		mrg32k3aM2Seq,(precalc_xorwow_matrix - mrg32k3aM2Seq)
mrg32k3aM2Seq:
        /* <DEDUP_REMOVED lines=144> */
	.type		precalc_xorwow_matrix,@object
	.size		precalc_xorwow_matrix,(precalc_xorwow_offset_matrix - precalc_xorwow_matrix)
precalc_xorwow_matrix:
        /* <DEDUP_REMOVED lines=6400> */
	.type		precalc_xorwow_offset_matrix,@object
	.size		precalc_xorwow_offset_matrix,(.L_1 - precalc_xorwow_offset_matrix)
precalc_xorwow_offset_matrix:
        /* <DEDUP_REMOVED lines=6400> */
.L_1:


//--------------------- .nv.shared.reserved.0     --------------------------
	.section	.nv.shared.reserved.0,"aw",@nobits
	.weak		__nv_reservedSMEM_offset_0_alias
	.size		__nv_reservedSMEM_offset_0_alias, 0, 64
	.other		__nv_reservedSMEM_offset_0_alias,@"STO_CUDA_RESERVED_SHARED STV_DEFAULT"
__nv_reservedSMEM_offset_0_alias:
	.zero		0
	.zero		64


//--------------------- .nv.constant0._Z8mykernelPcS_mPiS0_PK4Itemd --------------------------
	.section	.nv.constant0._Z8mykernelPcS_mPiS0_PK4Itemd,"a",@progbits
	.sectionflags	@""
	.align	4
.nv.constant0._Z8mykernelPcS_mPiS0_PK4Itemd:
	.zero		952


//--------------------- SYMBOLS --------------------------

	.type		.nv.reservedSmem.offset0,@object
	.size		.nv.reservedSmem.offset0,0x4
